	.headerflags	@"EF_CUDA_TEXMODE_UNIFIED EF_CUDA_64BIT_ADDRESS EF_CUDA_SM86 EF_CUDA_VIRTUAL_SM(EF_CUDA_SM86)"
	.elftype	@"ET_EXEC"


//--------------------- .nv.info                  --------------------------
	.section	.nv.info,"",@"SHT_CUDA_INFO"
	.align	4


	//----- nvinfo : EIATTR_REGCOUNT
	.align		4
        /*0000*/ 	.byte	0x04, 0x2f
        /*0002*/ 	.short	(.L_2 - .L_1)
	.align		4
.L_1:
        /*0004*/ 	.word	index@(triton__0d1d2d3d4de5de)
        /*0008*/ 	.word	0x00000028


	//----- nvinfo : EIATTR_MAX_STACK_SIZE
	.align		4
.L_2:
        /*000c*/ 	.byte	0x04, 0x23
        /*000e*/ 	.short	(.L_4 - .L_3)
	.align		4
.L_3:
        /*0010*/ 	.word	index@(triton__0d1d2d3d4de5de)
        /*0014*/ 	.word	0x00000000


	//----- nvinfo : EIATTR_MIN_STACK_SIZE
	.align		4
.L_4:
        /*0018*/ 	.byte	0x04, 0x12
        /*001a*/ 	.short	(.L_6 - .L_5)
	.align		4
.L_5:
        /*001c*/ 	.word	index@(triton__0d1d2d3d4de5de)
        /*0020*/ 	.word	0x00000000


	//----- nvinfo : EIATTR_FRAME_SIZE
	.align		4
.L_6:
        /*0024*/ 	.byte	0x04, 0x11
        /*0026*/ 	.short	(.L_8 - .L_7)
	.align		4
.L_7:
        /*0028*/ 	.word	index@(triton__0d1d2d3d4de5de)
        /*002c*/ 	.word	0x00000000
.L_8:


//--------------------- .nv.info.triton__0d1d2d3d4de5de --------------------------
	.section	.nv.info.triton__0d1d2d3d4de5de,"",@"SHT_CUDA_INFO"
	.align	4


	//----- nvinfo : EIATTR_CUDA_API_VERSION
	.align		4
        /*0000*/ 	.byte	0x04, 0x37
        /*0002*/ 	.short	(.L_10 - .L_9)
.L_9:
        /*0004*/ 	.word	0x0000007b


	//----- nvinfo : EIATTR_SW2861232_WAR
	.align		4
.L_10:
        /*0008*/ 	.byte	0x01, 0x35
	.zero		2


	//----- nvinfo : EIATTR_PARAM_CBANK
	.align		4
        /*000c*/ 	.byte	0x04, 0x0a
        /*000e*/ 	.short	(.L_12 - .L_11)
	.align		4
.L_11:
        /*0010*/ 	.word	index@(.nv.constant0.triton__0d1d2d3d4de5de)
        /*0014*/ 	.short	0x0160
        /*0016*/ 	.short	0x0028


	//----- nvinfo : EIATTR_CBANK_PARAM_SIZE
	.align		4
.L_12:
        /*0018*/ 	.byte	0x03, 0x19
        /*001a*/ 	.short	0x0028


	//----- nvinfo : EIATTR_KPARAM_INFO
	.align		4
        /*001c*/ 	.byte	0x04, 0x17
        /*001e*/ 	.short	(.L_14 - .L_13)
.L_13:
        /*0020*/ 	.word	0x00000000
        /*0024*/ 	.short	0x0005
        /*0026*/ 	.short	0x0024
        /*0028*/ 	.byte	0x00, 0xf0, 0x11, 0x00


	//----- nvinfo : EIATTR_KPARAM_INFO
	.align		4
.L_14:
        /*002c*/ 	.byte	0x04, 0x17
        /*002e*/ 	.short	(.L_16 - .L_15)
.L_15:
        /*0030*/ 	.word	0x00000000
        /*0034*/ 	.short	0x0004
        /*0036*/ 	.short	0x0020
        /*0038*/ 	.byte	0x00, 0xf0, 0x11, 0x00


	//----- nvinfo : EIATTR_KPARAM_INFO
	.align		4
.L_16:
        /*003c*/ 	.byte	0x04, 0x17
        /*003e*/ 	.short	(.L_18 - .L_17)
.L_17:
        /*0040*/ 	.word	0x00000000
        /*0044*/ 	.short	0x0003
        /*0046*/ 	.short	0x0018
        /*0048*/ 	.byte	0x00, 0xf0, 0x21, 0x00


	//----- nvinfo : EIATTR_KPARAM_INFO
	.align		4
.L_18:
        /*004c*/ 	.byte	0x04, 0x17
        /*004e*/ 	.short	(.L_20 - .L_19)
.L_19:
        /*0050*/ 	.word	0x00000000
        /*0054*/ 	.short	0x0002
        /*0056*/ 	.short	0x0010
        /*0058*/ 	.byte	0x00, 0xf0, 0x21, 0x00


	//----- nvinfo : EIATTR_KPARAM_INFO
	.align		4
.L_20:
        /*005c*/ 	.byte	0x04, 0x17
        /*005e*/ 	.short	(.L_22 - .L_21)
.L_21:
        /*0060*/ 	.word	0x00000000
        /*0064*/ 	.short	0x0001
        /*0066*/ 	.short	0x0008
        /*0068*/ 	.byte	0x00, 0xf0, 0x21, 0x00


	//----- nvinfo : EIATTR_KPARAM_INFO
	.align		4
.L_22:
        /*006c*/ 	.byte	0x04, 0x17
        /*006e*/ 	.short	(.L_24 - .L_23)
.L_23:
        /*0070*/ 	.word	0x00000000
        /*0074*/ 	.short	0x0000
        /*0076*/ 	.short	0x0000
        /*0078*/ 	.byte	0x00, 0xf0, 0x21, 0x00


	//----- nvinfo : EIATTR_MAXREG_COUNT
	.align		4
.L_24:
        /*007c*/ 	.byte	0x03, 0x1b
        /*007e*/ 	.short	0x00ff


	//----- nvinfo : EIATTR_COOP_GROUP_MASK_REGIDS
	.align		4
        /*0080*/ 	.byte	0x04, 0x29
        /*0082*/ 	.short	(.L_26 - .L_25)


	//   ....[0]....
.L_25:
        /*0084*/ 	.word	0xffffffff


	//   ....[1]....
        /*0088*/ 	.word	0xffffffff


	//   ....[2]....
        /*008c*/ 	.word	0xffffffff


	//   ....[3]....
        /*0090*/ 	.word	0xffffffff


	//   ....[4]....
        /*0094*/ 	.word	0xffffffff


	//   ....[5]....
        /*0098*/ 	.word	0xffffffff


	//   ....[6]....
        /*009c*/ 	.word	0xffffffff


	//   ....[7]....
        /*00a0*/ 	.word	0xffffffff


	//   ....[8]....
        /*00a4*/ 	.word	0xffffffff


	//   ....[9]....
        /*00a8*/ 	.word	0xffffffff


	//   ....[10]....
        /*00ac*/ 	.word	0xffffffff


	//   ....[11]....
        /*00b0*/ 	.word	0xffffffff


	//   ....[12]....
        /*00b4*/ 	.word	0xffffffff


	//   ....[13]....
        /*00b8*/ 	.word	0xffffffff


	//   ....[14]....
        /*00bc*/ 	.word	0xffffffff


	//   ....[15]....
        /*00c0*/ 	.word	0xffffffff


	//----- nvinfo : EIATTR_COOP_GROUP_INSTR_OFFSETS
	.align		4
.L_26:
        /*00c4*/ 	.byte	0x04, 0x28
        /*00c6*/ 	.short	(.L_28 - .L_27)


	//   ....[0]....
.L_27:
        /*00c8*/ 	.word	0x00001140


	//   ....[1]....
        /*00cc*/ 	.word	0x00001180


	//   ....[2]....
        /*00d0*/ 	.word	0x000011c0


	//   ....[3]....
        /*00d4*/ 	.word	0x00001200


	//   ....[4]....
        /*00d8*/ 	.word	0x00001250


	//   ....[5]....
        /*00dc*/ 	.word	0x000012b0


	//   ....[6]....
        /*00e0*/ 	.word	0x00001310


	//   ....[7]....
        /*00e4*/ 	.word	0x00001360


	//   ....[8]....
        /*00e8*/ 	.word	0x000017d0


	//   ....[9]....
        /*00ec*/ 	.word	0x000017f0


	//   ....[10]....
        /*00f0*/ 	.word	0x00001810


	//   ....[11]....
        /*00f4*/ 	.word	0x00001830


	//   ....[12]....
        /*00f8*/ 	.word	0x00001850


	//   ....[13]....
        /*00fc*/ 	.word	0x000018a0


	//   ....[14]....
        /*0100*/ 	.word	0x000018c0


	//   ....[15]....
        /*0104*/ 	.word	0x000018e0


	//----- nvinfo : EIATTR_EXIT_INSTR_OFFSETS
	.align		4
.L_28:
        /*0108*/ 	.byte	0x04, 0x1c
        /*010a*/ 	.short	(.L_30 - .L_29)


	//   ....[0]....
.L_29:
        /*010c*/ 	.word	0x00002d70


	//----- nvinfo : EIATTR_MAX_THREADS
	.align		4
.L_30:
        /*0110*/ 	.byte	0x04, 0x05
        /*0112*/ 	.short	(.L_32 - .L_31)
.L_31:
        /*0114*/ 	.word	0x00000100
        /*0118*/ 	.word	0x00000001
        /*011c*/ 	.word	0x00000001


	//----- nvinfo : EIATTR_CRS_STACK_SIZE
	.align		4
.L_32:
        /*0120*/ 	.byte	0x04, 0x1e
        /*0122*/ 	.short	(.L_34 - .L_33)
.L_33:
        /*0124*/ 	.word	0x00000000
.L_34:


//--------------------- .nv.rel.action            --------------------------
	.section	.nv.rel.action,"",@"SHT_CUDA_RELOCINFO"
	.align	8
	.sectionentsize	8
        /*0000*/ 	.byte	0x73, 0x00, 0x00, 0x00, 0x00, 0x00, 0x00, 0x00, 0x00, 0x00, 0x00, 0x11, 0x25, 0x00, 0x05, 0x36


//--------------------- .nv.constant0.triton__0d1d2d3d4de5de --------------------------
	.section	.nv.constant0.triton__0d1d2d3d4de5de,"a",@progbits
	.align	4
.nv.constant0.triton__0d1d2d3d4de5de:
	.zero		392


//--------------------- .text.triton__0d1d2d3d4de5de --------------------------
	.section	.text.triton__0d1d2d3d4de5de,"ax",@progbits
	.sectionflags	@"SHF_BARRIERS=1"
	.sectioninfo	@"SHI_REGISTERS=40"
	.align	128
        .global         triton__0d1d2d3d4de5de
        .type           triton__0d1d2d3d4de5de,@function
        .size           triton__0d1d2d3d4de5de,(.L_x_49 - triton__0d1d2d3d4de5de)
        .other          triton__0d1d2d3d4de5de,@"STO_CUDA_ENTRY STV_DEFAULT"
triton__0d1d2d3d4de5de:
.text.triton__0d1d2d3d4de5de:
[----:B------:R-:W-:-:S02]  /*0000*/  MOV R1, c[0x0][0x28] ;  /* 0x00000a0000017a02 */ /* 0x000fc40000000f00 */
[----:B------:R-:W0:Y:S01]  /*0010*/  S2R R16, SR_TID.X ;  /* 0x0000000000107919 */ /* 0x000e220000002100 */
[----:B------:R-:W-:Y:S01]  /*0020*/  MOV R9, 0x2 ;  /* 0x0000000200097802 */ /* 0x000fe20000000f00 */
[----:B------:R-:W-:Y:S02]  /*0030*/  ULDC.64 UR4, c[0x0][0x118] ;  /* 0x0000460000047ab9 */ /* 0x000fe40000000a00 */
[----:B------:R-:W1:Y:S01]  /*0040*/  S2R R6, SR_CTAID.X ;  /* 0x0000000000067919 */ /* 0x000e620000002500 */
[----:B0-----:R-:W-:Y:S02]  /*0050*/  LOP3.LUT R3, R16, 0xff, RZ, 0xc0, !PT ;  /* 0x000000ff10037812 */ /* 0x001fe400078ec0ff */
[----:B-1----:R-:W-:Y:S02]  /*0060*/  SHF.L.U32 R2, R6, 0xb, RZ ;  /* 0x0000000b06027819 */ /* 0x002fe400000006ff */
[----:B------:R-:W-:-:S04]  /*0070*/  SHF.L.U32 R5, R3, 0x3, RZ ;  /* 0x0000000303057819 */ /* 0x000fc800000006ff */
[----:B------:R-:W-:-:S05]  /*0080*/  IADD3 R4, R5, R2, RZ ;  /* 0x0000000205047210 */ /* 0x000fca0007ffe0ff */
[----:B------:R-:W-:-:S05]  /*0090*/  IMAD.WIDE R8, R4, R9, c[0x0][0x160] ;  /* 0x0000580004087625 */ /* 0x000fca00078e0209 */
[----:B------:R-:W2:Y:S01]  /*00a0*/  LDG.E.EL.128 R12, [R8.64] ;  /* 0x00000004080c7981 */ /* 0x000ea2000c2e1d00 */
[----:B------:R-:W-:Y:S01]  /*00b0*/  BSSY B0, `(.L_x_0) ;  /* 0x0000026000007945 */ /* 0x000fe20003800000 */
[C---:B--2---:R-:W-:Y:S02]  /*00c0*/  SHF.L.U32 R0, R12.reuse, 0x10, RZ ;  /* 0x000000100c007819 */ /* 0x044fe400000006ff */
[----:B------:R-:W-:Y:S02]  /*00d0*/  PRMT R12, R12, 0x7632, R12 ;  /* 0x000076320c0c7816 */ /* 0x000fe4000000000c */
[----:B------:R-:W-:Y:S01]  /*00e0*/  PRMT R7, R14, 0x7632, R7 ;  /* 0x000076320e077816 */ /* 0x000fe20000000007 */
[----:B------:R-:W-:Y:S01]  /*00f0*/  FMUL R0, R0, 0.0625 ;  /* 0x3d80000000007820 */ /* 0x000fe20000400000 */
[----:B------:R-:W-:Y:S02]  /*0100*/  SHF.L.U32 R12, R12, 0x10, RZ ;  /* 0x000000100c0c7819 */ /* 0x000fe400000006ff */
[----:B------:R-:W-:Y:S01]  /*0110*/  SHF.L.U32 R14, R14, 0x10, RZ ;  /* 0x000000100e0e7819 */ /* 0x000fe200000006ff */
[----:B------:R-:W-:Y:S01]  /*0120*/  FMUL R10, R0, 0.019999999552965164185 ;  /* 0x3ca3d70a000a7820 */ /* 0x000fe20000400000 */
[----:B------:R-:W-:-:S02]  /*0130*/  PRMT R0, R13, 0x7632, R0 ;  /* 0x000076320d007816 */ /* 0x000fc40000000000 */
[----:B------:R-:W-:Y:S01]  /*0140*/  SHF.L.U32 R13, R13, 0x10, RZ ;  /* 0x000000100d0d7819 */ /* 0x000fe200000006ff */
[----:B------:R-:W-:Y:S01]  /*0150*/  FADD.FTZ R17, |R10|, -RZ ;  /* 0x800000ff0a117221 */ /* 0x000fe20000010200 */
[----:B------:R-:W-:-:S03]  /*0160*/  SHF.L.U32 R0, R0, 0x10, RZ ;  /* 0x0000001000007819 */ /* 0x000fc600000006ff */
[----:B------:R-:W-:Y:S01]  /*0170*/  FMUL R11, R13, 0.0625 ;  /* 0x3d8000000d0b7820 */ /* 0x000fe20000400000 */
[----:B------:R-:W-:Y:S02]  /*0180*/  FSETP.GE.AND P0, PT, R17, 0.60000002384185791016, PT ;  /* 0x3f19999a1100780b */ /* 0x000fe40003f06000 */
[----:B------:R-:W-:Y:S01]  /*0190*/  SHF.L.U32 R13, R7, 0x10, RZ ;  /* 0x00000010070d7819 */ /* 0x000fe200000006ff */
[----:B------:R-:W-:Y:S01]  /*01a0*/  FMUL R7, R12, 0.0625 ;  /* 0x3d8000000c077820 */ /* 0x000fe20000400000 */
[----:B------:R-:W-:Y:S01]  /*01b0*/  FMUL R12, R14, 0.0625 ;  /* 0x3d8000000e0c7820 */ /* 0x000fe20000400000 */
[----:B------:R-:W-:Y:S01]  /*01c0*/  FMUL R14, R0, 0.0625 ;  /* 0x3d800000000e7820 */ /* 0x000fe20000400000 */
[----:B------:R-:W-:Y:S01]  /*01d0*/  FMUL R11, R11, 0.019999999552965164185 ;  /* 0x3ca3d70a0b0b7820 */ /* 0x000fe20000400000 */
[----:B------:R-:W-:-:S06]  /*01e0*/  FMUL R7, R7, 0.019999999552965164185 ;  /* 0x3ca3d70a07077820 */ /* 0x000fcc0000400000 */
[----:B------:R-:W-:Y:S05]  /*01f0*/  @!P0 BRA `(.L_x_1) ;  /* 0x000000a000008947 */ /* 0x000fea0003800000 */
[C---:B------:R-:W-:Y:S01]  /*0200*/  FMUL R0, R17.reuse, 2.8853900432586669922 ;  /* 0x4038aa3b11007820 */ /* 0x040fe20000400000 */
[----:B------:R-:W-:Y:S02]  /*0210*/  MOV R19, 0x3f800000 ;  /* 0x3f80000000137802 */ /* 0x000fe40000000f00 */
[----:B------:R-:W-:-:S03]  /*0220*/  FSETP.GE.AND P0, PT, R17, 9.010913848876953125, PT ;  /* 0x41102cb41100780b */ /* 0x000fc60003f06000 */
[----:B------:R-:W0:Y:S02]  /*0230*/  MUFU.EX2 R0, R0 ;  /* 0x0000000000007308 */ /* 0x000e240000000800 */
[----:B0-----:R-:W-:-:S06]  /*0240*/  FADD R18, R0, 1 ;  /* 0x3f80000000127421 */ /* 0x001fcc0000000000 */
[----:B------:R-:W0:Y:S02]  /*0250*/  MUFU.RCP R18, R18 ;  /* 0x0000001200127308 */ /* 0x000e240000001000 */
[----:B0-----:R-:W-:-:S05]  /*0260*/  FFMA.FTZ R19, R18, -2, R19 ;  /* 0xc000000012137823 */ /* 0x001fca0000010013 */
[----:B------:R-:W-:-:S04]  /*0270*/  FSEL R19, R19, 1, !P0 ;  /* 0x3f80000013137808 */ /* 0x000fc80004000000 */
[----:B------:R-:W-:Y:S01]  /*0280*/  LOP3.LUT R10, R19, 0x80000000, R10, 0xf8, !PT ;  /* 0x80000000130a7812 */ /* 0x000fe200078ef80a */
[----:B------:R-:W-:Y:S05]  /*0290*/  BRA `(.L_x_2) ;  /* 0x0000007000007947 */ /* 0x000fea0003800000 */
.L_x_1:
[----:B------:R-:W-:Y:S01]  /*02a0*/  MOV R0, 0x3c80f082 ;  /* 0x3c80f08200007802 */ /* 0x000fe20000000f00 */
[----:B------:R-:W-:-:S04]  /*02b0*/  FMUL R17, R10, R10 ;  /* 0x0000000a0a117220 */ /* 0x000fc80000400000 */
[----:B------:R-:W-:-:S04]  /*02c0*/  FFMA.FTZ R0, R17, R0, -0.052303962409496307373 ;  /* 0xbd563cae11007423 */ /* 0x000fc80000010000 */
[----:B------:R-:W-:-:S04]  /*02d0*/  FFMA.FTZ R0, R17, R0, 0.1331529766321182251 ;  /* 0x3e08594111007423 */ /* 0x000fc80000010000 */
[----:B------:R-:W-:-:S04]  /*02e0*/  FFMA.FTZ R0, R17, R0, -0.33332768082618713379 ;  /* 0xbeaaa9ed11007423 */ /* 0x000fc80000010000 */
[----:B------:R-:W-:-:S04]  /*02f0*/  FFMA.FTZ R17, R17, R0, RZ ;  /* 0x0000000011117223 */ /* 0x000fc800000100ff */
[----:B------:R-:W-:-:S02]  /*0300*/  FFMA.FTZ R10, R10, R17, R10 ;  /* 0x000000110a0a7223 */ /* 0x000fc4000001000a */
.L_x_2:
[----:B------:R-:W-:Y:S05]  /*0310*/  BSYNC B0 ;  /* 0x0000000000007941 */ /* 0x000fea0003800000 */
.L_x_0:
[----:B------:R-:W-:Y:S01]  /*0320*/  FADD.FTZ R20, |R7|, -RZ ;  /* 0x800000ff07147221 */ /* 0x000fe20000010200 */
[----:B------:R-:W-:Y:S01]  /*0330*/  BSSY B0, `(.L_x_3) ;  /* 0x0000017000007945 */ /* 0x000fe20003800000 */
[----:B------:R-:W-:Y:S01]  /*0340*/  FMUL R13, R13, 0.0625 ;  /* 0x3d8000000d0d7820 */ /* 0x000fe20000400000 */
[----:B------:R-:W-:Y:S01]  /*0350*/  FMUL R14, R14, 0.019999999552965164185 ;  /* 0x3ca3d70a0e0e7820 */ /* 0x000fe20000400000 */
[----:B------:R-:W-:Y:S02]  /*0360*/  SHF.L.U32 R17, R15, 0x10, RZ ;  /* 0x000000100f117819 */ /* 0x000fe400000006ff */
[----:B------:R-:W-:-:S13]  /*0370*/  FSETP.GE.AND P0, PT, R20, 0.60000002384185791016, PT ;  /* 0x3f19999a1400780b */ /* 0x000fda0003f06000 */
        /* <DEDUP_REMOVED lines=11> */
.L_x_4:
[----:B------:R-:W-:Y:S01]  /*0430*/  MOV R0, 0x3c80f082 ;  /* 0x3c80f08200007802 */ /* 0x000fe20000000f00 */
[----:B------:R-:W-:-:S04]  /*0440*/  FMUL R19, R7, R7 ;  /* 0x0000000707137220 */ /* 0x000fc80000400000 */
[----:B------:R-:W-:-:S04]  /*0450*/  FFMA.FTZ R0, R19, R0, -0.052303962409496307373 ;  /* 0xbd563cae13007423 */ /* 0x000fc80000010000 */
[----:B------:R-:W-:-:S04]  /*0460*/  FFMA.FTZ R0, R19, R0, 0.1331529766321182251 ;  /* 0x3e08594113007423 */ /* 0x000fc80000010000 */
[----:B------:R-:W-:-:S04]  /*0470*/  FFMA.FTZ R0, R19, R0, -0.33332768082618713379 ;  /* 0xbeaaa9ed13007423 */ /* 0x000fc80000010000 */
[----:B------:R-:W-:-:S04]  /*0480*/  FFMA.FTZ R0, R19, R0, RZ ;  /* 0x0000000013007223 */ /* 0x000fc800000100ff */
[----:B------:R-:W-:-:S02]  /*0490*/  FFMA.FTZ R7, R7, R0, R7 ;  /* 0x0000000007077223 */ /* 0x000fc40000010007 */
.L_x_5:
[----:B------:R-:W-:Y:S05]  /*04a0*/  BSYNC B0 ;  /* 0x0000000000007941 */ /* 0x000fea0003800000 */
.L_x_3:
[----:B------:R-:W-:Y:S01]  /*04b0*/  FADD.FTZ R20, |R11|, -RZ ;  /* 0x800000ff0b147221 */ /* 0x000fe20000010200 */
[----:B------:R-:W-:Y:S01]  /*04c0*/  PRMT R15, R15, 0x7632, R15 ;  /* 0x000076320f0f7816 */ /* 0x000fe2000000000f */
[----:B------:R-:W-:Y:S01]  /*04d0*/  BSSY B0, `(.L_x_6) ;  /* 0x0000016000007945 */ /* 0x000fe20003800000 */
[----:B------:R-:W-:Y:S02]  /*04e0*/  FMUL R12, R12, 0.019999999552965164185 ;  /* 0x3ca3d70a0c0c7820 */ /* 0x000fe40000400000 */
[----:B------:R-:W-:Y:S02]  /*04f0*/  FSETP.GE.AND P0, PT, R20, 0.60000002384185791016, PT ;  /* 0x3f19999a1400780b */ /* 0x000fe40003f06000 */
[----:B------:R-:W-:-:S11]  /*0500*/  SHF.L.U32 R15, R15, 0x10, RZ ;  /* 0x000000100f0f7819 */ /* 0x000fd600000006ff */
        /* <DEDUP_REMOVED lines=11> */
.L_x_7:
[----:B------:R-:W-:Y:S01]  /*05c0*/  MOV R0, 0x3c80f082 ;  /* 0x3c80f08200007802 */ /* 0x000fe20000000f00 */
[----:B------:R-:W-:-:S04]  /*05d0*/  FMUL R19, R11, R11 ;  /* 0x0000000b0b137220 */ /* 0x000fc80000400000 */
[----:B------:R-:W-:-:S04]  /*05e0*/  FFMA.FTZ R0, R19, R0, -0.052303962409496307373 ;  /* 0xbd563cae13007423 */ /* 0x000fc80000010000 */
[----:B------:R-:W-:-:S04]  /*05f0*/  FFMA.FTZ R0, R19, R0, 0.1331529766321182251 ;  /* 0x3e08594113007423 */ /* 0x000fc80000010000 */
[----:B------:R-:W-:-:S04]  /*0600*/  FFMA.FTZ R0, R19, R0, -0.33332768082618713379 ;  /* 0xbeaaa9ed13007423 */ /* 0x000fc80000010000 */
[----:B------:R-:W-:-:S04]  /*0610*/  FFMA.FTZ R0, R19, R0, RZ ;  /* 0x0000000013007223 */ /* 0x000fc800000100ff */
[----:B------:R-:W-:-:S02]  /*0620*/  FFMA.FTZ R11, R11, R0, R11 ;  /* 0x000000000b0b7223 */ /* 0x000fc4000001000b */
.L_x_8:
[----:B------:R-:W-:Y:S05]  /*0630*/  BSYNC B0 ;  /* 0x0000000000007941 */ /* 0x000fea0003800000 */
.L_x_6:
[----:B------:R-:W-:Y:S01]  /*0640*/  FADD.FTZ R22, |R14|, -RZ ;  /* 0x800000ff0e167221 */ /* 0x000fe20000010200 */
[----:B------:R-:W-:Y:S01]  /*0650*/  BSSY B0, `(.L_x_9) ;  /* 0x0000017000007945 */ /* 0x000fe20003800000 */
[----:B------:R-:W-:Y:S01]  /*0660*/  FMUL R13, R13, 0.019999999552965164185 ;  /* 0x3ca3d70a0d0d7820 */ /* 0x000fe20000400000 */
[----:B------:R-:W-:Y:S01]  /*0670*/  FMUL R17, R17, 0.0625 ;  /* 0x3d80000011117820 */ /* 0x000fe20000400000 */
[----:B------:R-:W-:Y:S02]  /*0680*/  SHF.R.S32.HI R19, RZ, 0x1f, R6 ;  /* 0x0000001fff137819 */ /* 0x000fe40000011406 */
        /* <DEDUP_REMOVED lines=12> */
.L_x_10:
[----:B------:R-:W-:Y:S01]  /*0750*/  MOV R0, 0x3c80f082 ;  /* 0x3c80f08200007802 */ /* 0x000fe20000000f00 */
[----:B------:R-:W-:-:S04]  /*0760*/  FMUL R21, R14, R14 ;  /* 0x0000000e0e157220 */ /* 0x000fc80000400000 */
[----:B------:R-:W-:-:S04]  /*0770*/  FFMA.FTZ R0, R21, R0, -0.052303962409496307373 ;  /* 0xbd563cae15007423 */ /* 0x000fc80000010000 */
[----:B------:R-:W-:-:S04]  /*0780*/  FFMA.FTZ R0, R21, R0, 0.1331529766321182251 ;  /* 0x3e08594115007423 */ /* 0x000fc80000010000 */
[----:B------:R-:W-:-:S04]  /*0790*/  FFMA.FTZ R0, R21, R0, -0.33332768082618713379 ;  /* 0xbeaaa9ed15007423 */ /* 0x000fc80000010000 */
[----:B------:R-:W-:-:S04]  /*07a0*/  FFMA.FTZ R21, R21, R0, RZ ;  /* 0x0000000015157223 */ /* 0x000fc800000100ff */
[----:B------:R-:W-:-:S02]  /*07b0*/  FFMA.FTZ R14, R14, R21, R14 ;  /* 0x000000150e0e7223 */ /* 0x000fc4000001000e */
.L_x_11:
[----:B------:R-:W-:Y:S05]  /*07c0*/  BSYNC B0 ;  /* 0x0000000000007941 */ /* 0x000fea0003800000 */
.L_x_9:
[----:B------:R-:W-:Y:S01]  /*07d0*/  FADD.FTZ R21, |R12|, -RZ ;  /* 0x800000ff0c157221 */ /* 0x000fe20000010200 */
[----:B------:R-:W-:Y:S01]  /*07e0*/  BSSY B0, `(.L_x_12) ;  /* 0x0000015000007945 */ /* 0x000fe20003800000 */
[----:B------:R-:W-:-:S03]  /*07f0*/  FMUL R20, R15, 0.0625 ;  /* 0x3d8000000f147820 */ /* 0x000fc60000400000 */
        /* <DEDUP_REMOVED lines=12> */
.L_x_13:
[----:B------:R-:W-:Y:S01]  /*08c0*/  MOV R0, 0x3c80f082 ;  /* 0x3c80f08200007802 */ /* 0x000fe20000000f00 */
[----:B------:R-:W-:-:S04]  /*08d0*/  FMUL R15, R12, R12 ;  /* 0x0000000c0c0f7220 */ /* 0x000fc80000400000 */
[----:B------:R-:W-:-:S04]  /*08e0*/  FFMA.FTZ R0, R15, R0, -0.052303962409496307373 ;  /* 0xbd563cae0f007423 */ /* 0x000fc80000010000 */
[----:B------:R-:W-:-:S04]  /*08f0*/  FFMA.FTZ R0, R15, R0, 0.1331529766321182251 ;  /* 0x3e0859410f007423 */ /* 0x000fc80000010000 */
[----:B------:R-:W-:-:S04]  /*0900*/  FFMA.FTZ R0, R15, R0, -0.33332768082618713379 ;  /* 0xbeaaa9ed0f007423 */ /* 0x000fc80000010000 */
[----:B------:R-:W-:-:S04]  /*0910*/  FFMA.FTZ R15, R15, R0, RZ ;  /* 0x000000000f0f7223 */ /* 0x000fc800000100ff */
[----:B------:R-:W-:-:S02]  /*0920*/  FFMA.FTZ R18, R12, R15, R12 ;  /* 0x0000000f0c127223 */ /* 0x000fc4000001000c */
.L_x_14:
[----:B------:R-:W-:Y:S05]  /*0930*/  BSYNC B0 ;  /* 0x0000000000007941 */ /* 0x000fea0003800000 */
.L_x_12:
[----:B------:R-:W-:Y:S01]  /*0940*/  FADD.FTZ R21, |R13|, -RZ ;  /* 0x800000ff0d157221 */ /* 0x000fe20000010200 */
[----:B------:R-:W-:Y:S01]  /*0950*/  BSSY B0, `(.L_x_15) ;  /* 0x0000016000007945 */ /* 0x000fe20003800000 */
[----:B------:R-:W-:Y:S01]  /*0960*/  LEA.HI R19, R19, R6, RZ, 0xb ;  /* 0x0000000613137211 */ /* 0x000fe200078f58ff */
[----:B------:R-:W-:Y:S02]  /*0970*/  FMUL R17, R17, 0.019999999552965164185 ;  /* 0x3ca3d70a11117820 */ /* 0x000fe40000400000 */
        /* <DEDUP_REMOVED lines=12> */
.L_x_16:
[----:B------:R-:W-:Y:S01]  /*0a40*/  MOV R0, 0x3c80f082 ;  /* 0x3c80f08200007802 */ /* 0x000fe20000000f00 */
[----:B------:R-:W-:-:S04]  /*0a50*/  FMUL R15, R13, R13 ;  /* 0x0000000d0d0f7220 */ /* 0x000fc80000400000 */
[----:B------:R-:W-:-:S04]  /*0a60*/  FFMA.FTZ R0, R15, R0, -0.052303962409496307373 ;  /* 0xbd563cae0f007423 */ /* 0x000fc80000010000 */
[----:B------:R-:W-:-:S04]  /*0a70*/  FFMA.FTZ R0, R15, R0, 0.1331529766321182251 ;  /* 0x3e0859410f007423 */ /* 0x000fc80000010000 */
[----:B------:R-:W-:-:S04]  /*0a80*/  FFMA.FTZ R0, R15, R0, -0.33332768082618713379 ;  /* 0xbeaaa9ed0f007423 */ /* 0x000fc80000010000 */
[----:B------:R-:W-:-:S04]  /*0a90*/  FFMA.FTZ R0, R15, R0, RZ ;  /* 0x000000000f007223 */ /* 0x000fc800000100ff */
[----:B------:R-:W-:-:S02]  /*0aa0*/  FFMA.FTZ R15, R13, R0, R13 ;  /* 0x000000000d0f7223 */ /* 0x000fc4000001000d */
.L_x_17:
[----:B------:R-:W-:Y:S05]  /*0ab0*/  BSYNC B0 ;  /* 0x0000000000007941 */ /* 0x000fea0003800000 */
.L_x_15:
[----:B------:R-:W-:Y:S01]  /*0ac0*/  FADD.FTZ R22, |R17|, -RZ ;  /* 0x800000ff11167221 */ /* 0x000fe20000010200 */
[----:B------:R-:W-:Y:S01]  /*0ad0*/  BSSY B0, `(.L_x_18) ;  /* 0x0000016000007945 */ /* 0x000fe20003800000 */
[----:B------:R-:W-:Y:S01]  /*0ae0*/  LOP3.LUT R19, R19, 0xfffff800, RZ, 0xc0, !PT ;  /* 0xfffff80013137812 */ /* 0x000fe200078ec0ff */
        /* <DEDUP_REMOVED lines=13> */
.L_x_19:
[----:B------:R-:W-:Y:S01]  /*0bc0*/  MOV R0, 0x3c80f082 ;  /* 0x3c80f08200007802 */ /* 0x000fe20000000f00 */
[----:B------:R-:W-:-:S04]  /*0bd0*/  FMUL R13, R17, R17 ;  /* 0x00000011110d7220 */ /* 0x000fc80000400000 */
[----:B------:R-:W-:-:S04]  /*0be0*/  FFMA.FTZ R0, R13, R0, -0.052303962409496307373 ;  /* 0xbd563cae0d007423 */ /* 0x000fc80000010000 */
[----:B------:R-:W-:-:S04]  /*0bf0*/  FFMA.FTZ R0, R13, R0, 0.1331529766321182251 ;  /* 0x3e0859410d007423 */ /* 0x000fc80000010000 */
[----:B------:R-:W-:-:S04]  /*0c00*/  FFMA.FTZ R0, R13, R0, -0.33332768082618713379 ;  /* 0xbeaaa9ed0d007423 */ /* 0x000fc80000010000 */
[----:B------:R-:W-:-:S04]  /*0c10*/  FFMA.FTZ R0, R13, R0, RZ ;  /* 0x000000000d007223 */ /* 0x000fc800000100ff */
[----:B------:R-:W-:-:S02]  /*0c20*/  FFMA.FTZ R20, R0, R17, R17 ;  /* 0x0000001100147223 */ /* 0x000fc40000010011 */
.L_x_20:
[----:B------:R-:W-:Y:S05]  /*0c30*/  BSYNC B0 ;  /* 0x0000000000007941 */ /* 0x000fea0003800000 */
.L_x_18:
[----:B------:R-:W-:Y:S01]  /*0c40*/  FADD.FTZ R24, |R21|, -RZ ;  /* 0x800000ff15187221 */ /* 0x000fe20000010200 */
[----:B------:R-:W-:Y:S01]  /*0c50*/  IADD3 R22, -R19, R6, RZ ;  /* 0x0000000613167210 */ /* 0x000fe20007ffe1ff */
[----:B------:R-:W-:Y:S01]  /*0c60*/  BSSY B0, `(.L_x_21) ;  /* 0x000001d000007945 */ /* 0x000fe20003800000 */
[----:B------:R-:W-:Y:S02]  /*0c70*/  SHF.R.U32.HI R19, RZ, 0x5, R16 ;  /* 0x00000005ff137819 */ /* 0x000fe40000011610 */
[----:B------:R-:W-:Y:S02]  /*0c80*/  FSETP.GE.AND P0, PT, R24, 0.60000002384185791016, PT ;  /* 0x3f19999a1800780b */ /* 0x000fe40003f06000 */
[C---:B------:R-:W-:Y:S02]  /*0c90*/  IADD3 R25, R5.reuse, 0x1, RZ ;  /* 0x0000000105197810 */ /* 0x040fe40007ffe0ff */
[C---:B------:R-:W-:Y:S02]  /*0ca0*/  IADD3 R31, R5.reuse, 0x2, RZ ;  /* 0x00000002051f7810 */ /* 0x040fe40007ffe0ff */
[----:B------:R-:W-:-:S02]  /*0cb0*/  IADD3 R29, R5, 0x3, RZ ;  /* 0x00000003051d7810 */ /* 0x000fc40007ffe0ff */
[C---:B------:R-:W-:Y:S02]  /*0cc0*/  IADD3 R13, R5.reuse, 0x4, RZ ;  /* 0x00000004050d7810 */ /* 0x040fe40007ffe0ff */
[C---:B------:R-:W-:Y:S02]  /*0cd0*/  IADD3 R27, R5.reuse, 0x5, RZ ;  /* 0x00000005051b7810 */ /* 0x040fe40007ffe0ff */
[C---:B------:R-:W-:Y:S02]  /*0ce0*/  IADD3 R23, R5.reuse, 0x6, RZ ;  /* 0x0000000605177810 */ /* 0x040fe40007ffe0ff */
[----:B------:R-:W-:Y:S02]  /*0cf0*/  IADD3 R17, R5, 0x7, RZ ;  /* 0x0000000705117810 */ /* 0x000fe40007ffe0ff */
[----:B------:R-:W-:Y:S01]  /*0d00*/  SGXT.U32 R19, R19, 0x3 ;  /* 0x000000031313781a */ /* 0x000fe20000000000 */
[----:B------:R-:W-:Y:S05]  /*0d10*/  @!P0 BRA `(.L_x_22) ;  /* 0x000000a000008947 */ /* 0x000fea0003800000 */
[----:B------:R-:W-:Y:S01]  /*0d20*/  FMUL R0, R24, 2.8853900432586669922 ;  /* 0x4038aa3b18007820 */ /* 0x000fe20000400000 */
[----:B------:R-:W-:-:S02]  /*0d30*/  MOV R33, 0x3f800000 ;  /* 0x3f80000000217802 */ /* 0x000fc40000000f00 */
        /* <DEDUP_REMOVED lines=8> */
.L_x_22:
[----:B------:R-:W-:Y:S01]  /*0dc0*/  MOV R0, 0x3c80f082 ;  /* 0x3c80f08200007802 */ /* 0x000fe20000000f00 */
[----:B------:R-:W-:-:S04]  /*0dd0*/  FMUL R33, R21, R21 ;  /* 0x0000001515217220 */ /* 0x000fc80000400000 */
[----:B------:R-:W-:-:S04]  /*0de0*/  FFMA.FTZ R0, R33, R0, -0.052303962409496307373 ;  /* 0xbd563cae21007423 */ /* 0x000fc80000010000 */
[----:B------:R-:W-:-:S04]  /*0df0*/  FFMA.FTZ R0, R33, R0, 0.1331529766321182251 ;  /* 0x3e08594121007423 */ /* 0x000fc80000010000 */
[----:B------:R-:W-:-:S04]  /*0e00*/  FFMA.FTZ R0, R33, R0, -0.33332768082618713379 ;  /* 0xbeaaa9ed21007423 */ /* 0x000fc80000010000 */
[----:B------:R-:W-:-:S04]  /*0e10*/  FFMA.FTZ R0, R33, R0, RZ ;  /* 0x0000000021007223 */ /* 0x000fc800000100ff */
[----:B------:R-:W-:-:S02]  /*0e20*/  FFMA.FTZ R21, R0, R21, R21 ;  /* 0x0000001500157223 */ /* 0x000fc40000010015 */
.L_x_23:
[----:B------:R-:W-:Y:S05]  /*0e30*/  BSYNC B0 ;  /* 0x0000000000007941 */ /* 0x000fea0003800000 */
.L_x_21:
[-C--:B------:R-:W-:Y:S02]  /*0e40*/  ISETP.GT.AND P0, PT, R5, R22.reuse, PT ;  /* 0x000000160500720c */ /* 0x080fe40003f04270 */
[----:B------:R-:W-:Y:S02]  /*0e50*/  ISETP.GT.AND P1, PT, R25, R22, PT ;  /* 0x000000161900720c */ /* 0x000fe40003f24270 */
[----:B------:R-:W-:Y:S02]  /*0e60*/  FSEL R5, RZ, -3.38953138925153547590e+38, !P0 ;  /* 0xff7f0000ff057808 */ /* 0x000fe40004000000 */
[----:B------:R-:W-:-:S03]  /*0e70*/  FSEL R6, RZ, -3.38953138925153547590e+38, !P1 ;  /* 0xff7f0000ff067808 */ /* 0x000fc60004800000 */
[----:B------:R-:W-:Y:S02]  /*0e80*/  FFMA R10, R10, 50, R5 ;  /* 0x424800000a0a7823 */ /* 0x000fe40000000005 */
[----:B------:R-:W-:-:S03]  /*0e90*/  FFMA R25, R7, 50, R6 ;  /* 0x4248000007197823 */ /* 0x000fc60000000006 */
[C---:B------:R-:W-:Y:S02]  /*0ea0*/  FSETP.NAN.AND P1, PT, R10.reuse, R10, PT ;  /* 0x0000000a0a00720b */ /* 0x040fe40003f28000 */
[----:B------:R-:W-:-:S04]  /*0eb0*/  FSETP.GT.AND P0, PT, R10, R25, PT ;  /* 0x000000190a00720b */ /* 0x000fc80003f04000 */
[C---:B------:R-:W-:Y:S02]  /*0ec0*/  FSEL R7, R10.reuse, R25, P0 ;  /* 0x000000190a077208 */ /* 0x040fe40000000000 */
[-C--:B------:R-:W-:Y:S02]  /*0ed0*/  ISETP.GT.AND P0, PT, R31, R22.reuse, PT ;  /* 0x000000161f00720c */ /* 0x080fe40003f04270 */
[----:B------:R-:W-:Y:S02]  /*0ee0*/  FSEL R31, R10, R7, P1 ;  /* 0x000000070a1f7208 */ /* 0x000fe40000800000 */
[----:B------:R-:W-:Y:S02]  /*0ef0*/  FSEL R12, RZ, -3.38953138925153547590e+38, !P0 ;  /* 0xff7f0000ff0c7808 */ /* 0x000fe40004000000 */
[----:B------:R-:W-:Y:S02]  /*0f00*/  FSETP.NAN.AND P2, PT, R31, R31, PT ;  /* 0x0000001f1f00720b */ /* 0x000fe40003f48000 */
[----:B------:R-:W-:Y:S01]  /*0f10*/  ISETP.GT.AND P0, PT, R29, R22, PT ;  /* 0x000000161d00720c */ /* 0x000fe20003f04270 */
[----:B------:R-:W-:-:S03]  /*0f20*/  FFMA R0, R11, 50, R12 ;  /* 0x424800000b007823 */ /* 0x000fc6000000000c */
[----:B------:R-:W-:Y:S02]  /*0f30*/  FSEL R7, RZ, -3.38953138925153547590e+38, !P0 ;  /* 0xff7f0000ff077808 */ /* 0x000fe40004000000 */
[----:B------:R-:W-:Y:S02]  /*0f40*/  FSETP.GT.AND P1, PT, R31, R0, PT ;  /* 0x000000001f00720b */ /* 0x000fe40003f24000 */
[----:B------:R-:W-:Y:S01]  /*0f50*/  ISETP.GT.AND P0, PT, R13, R22, PT ;  /* 0x000000160d00720c */ /* 0x000fe20003f04270 */
[----:B------:R-:W-:Y:S02]  /*0f60*/  FFMA R24, R14, 50, R7 ;  /* 0x424800000e187823 */ /* 0x000fe40000000007 */
[----:B------:R-:W-:Y:S02]  /*0f70*/  @!P2 FSEL R31, R31, R0, P1 ;  /* 0x000000001f1fa208 */ /* 0x000fe40000800000 */
[----:B------:R-:W-:Y:S02]  /*0f80*/  FSEL R13, RZ, -3.38953138925153547590e+38, !P0 ;  /* 0xff7f0000ff0d7808 */ /* 0x000fe40004000000 */
[----:B------:R-:W-:-:S02]  /*0f90*/  FSETP.NAN.AND P2, PT, R31, R31, PT ;  /* 0x0000001f1f00720b */ /* 0x000fc40003f48000 */
[----:B------:R-:W-:Y:S01]  /*0fa0*/  FSETP.GT.AND P1, PT, R31, R24, PT ;  /* 0x000000181f00720b */ /* 0x000fe20003f24000 */
[----:B------:R-:W-:Y:S01]  /*0fb0*/  FFMA R26, R18, 50, R13 ;  /* 0x42480000121a7823 */ /* 0x000fe2000000000d */
[----:B------:R-:W-:-:S04]  /*0fc0*/  ISETP.GT.AND P0, PT, R27, R22, PT ;  /* 0x000000161b00720c */ /* 0x000fc80003f04270 */
[----:B------:R-:W-:Y:S02]  /*0fd0*/  FSEL R14, RZ, -3.38953138925153547590e+38, !P0 ;  /* 0xff7f0000ff0e7808 */ /* 0x000fe40004000000 */
[----:B------:R-:W-:-:S03]  /*0fe0*/  ISETP.GT.AND P0, PT, R23, R22, PT ;  /* 0x000000161700720c */ /* 0x000fc60003f04270 */
[----:B------:R-:W-:Y:S01]  /*0ff0*/  @!P2 FSEL R31, R31, R24, P1 ;  /* 0x000000181f1fa208 */ /* 0x000fe20000800000 */
[----:B------:R-:W-:Y:S01]  /*1000*/  FFMA R28, R15, 50, R14 ;  /* 0x424800000f1c7823 */ /* 0x000fe2000000000e */
[----:B------:R-:W-:Y:S02]  /*1010*/  FSEL R15, RZ, -3.38953138925153547590e+38, !P0 ;  /* 0xff7f0000ff0f7808 */ /* 0x000fe40004000000 */
[C---:B------:R-:W-:Y:S02]  /*1020*/  FSETP.NAN.AND P2, PT, R31.reuse, R31, PT ;  /* 0x0000001f1f00720b */ /* 0x040fe40003f48000 */
[----:B------:R-:W-:Y:S01]  /*1030*/  FSETP.GT.AND P1, PT, R31, R26, PT ;  /* 0x0000001a1f00720b */ /* 0x000fe20003f24000 */
[----:B------:R-:W-:Y:S01]  /*1040*/  FFMA R20, R20, 50, R15 ;  /* 0x4248000014147823 */ /* 0x000fe2000000000f */
[----:B------:R-:W-:-:S04]  /*1050*/  ISETP.GT.AND P0, PT, R17, R22, PT ;  /* 0x000000161100720c */ /* 0x000fc80003f04270 */
[----:B------:R-:W-:-:S05]  /*1060*/  FSEL R18, RZ, -3.38953138925153547590e+38, !P0 ;  /* 0xff7f0000ff127808 */ /* 0x000fca0004000000 */
[----:B------:R-:W-:Y:S01]  /*1070*/  @!P2 FSEL R31, R31, R26, P1 ;  /* 0x0000001a1f1fa208 */ /* 0x000fe20000800000 */
[----:B------:R-:W-:-:S03]  /*1080*/  FFMA R22, R21, 50, R18 ;  /* 0x4248000015167823 */ /* 0x000fc60000000012 */
[C---:B------:R-:W-:Y:S02]  /*1090*/  FSETP.NAN.AND P2, PT, R31.reuse, R31, PT ;  /* 0x0000001f1f00720b */ /* 0x040fe40003f48000 */
[----:B------:R-:W-:-:S11]  /*10a0*/  FSETP.GT.AND P1, PT, R31, R28, PT ;  /* 0x0000001c1f00720b */ /* 0x000fd60003f24000 */
[----:B------:R-:W-:-:S04]  /*10b0*/  @!P2 FSEL R31, R31, R28, P1 ;  /* 0x0000001c1f1fa208 */ /* 0x000fc80000800000 */
[C---:B------:R-:W-:Y:S02]  /*10c0*/  FSETP.NAN.AND P2, PT, R31.reuse, R31, PT ;  /* 0x0000001f1f00720b */ /* 0x040fe40003f48000 */
[----:B------:R-:W-:-:S11]  /*10d0*/  FSETP.GT.AND P1, PT, R31, R20, PT ;  /* 0x000000141f00720b */ /* 0x000fd60003f24000 */
[----:B------:R-:W-:Y:S02]  /*10e0*/  @!P2 FSEL R31, R31, R20, P1 ;  /* 0x000000141f1fa208 */ /* 0x000fe40000800000 */
[----:B------:R-:W-:Y:S02]  /*10f0*/  LOP3.LUT P2, RZ, R16, 0x1f, RZ, 0xc0, !PT ;  /* 0x0000001f10ff7812 */ /* 0x000fe4000784c0ff */
[C---:B------:R-:W-:Y:S02]  /*1100*/  FSETP.NAN.AND P1, PT, R31.reuse, R31, PT ;  /* 0x0000001f1f00720b */ /* 0x040fe40003f28000 */
[----:B------:R-:W-:-:S11]  /*1110*/  FSETP.GT.AND P0, PT, R31, R22, PT ;  /* 0x000000161f00720b */ /* 0x000fd60003f04000 */
[----:B------:R-:W-:-:S04]  /*1120*/  @!P1 FSEL R31, R31, R22, P0 ;  /* 0x000000161f1f9208 */ /* 0x000fc80000000000 */
[C---:B------:R-:W-:Y:S01]  /*1130*/  FSETP.NAN.AND P1, PT, R31.reuse, R31, PT ;  /* 0x0000001f1f00720b */ /* 0x040fe20003f28000 */
[----:B------:R-:W0:Y:S02]  /*1140*/  SHFL.BFLY PT, R30, R31, 0x10, 0x1f ;  /* 0x0e001f001f1e7f89 */ /* 0x000e2400000e0000 */
[----:B0-----:R-:W-:-:S13]  /*1150*/  FSETP.GT.AND P0, PT, R31, R30, PT ;  /* 0x0000001e1f00720b */ /* 0x001fda0003f04000 */
        /* <DEDUP_REMOVED lines=12> */
[----:B------:R-:W-:Y:S02]  /*1220*/  @!P0 FSEL R31, R31, R30, P1 ;  /* 0x0000001e1f1f8208 */ /* 0x000fe40000800000 */
[----:B------:R-:W-:Y:S02]  /*1230*/  ISETP.GE.AND P1, PT, R16, 0x8, PT ;  /* 0x000000081000780c */ /* 0x000fe40003f26270 */
[C---:B------:R-:W-:Y:S01]  /*1240*/  FSETP.NAN.AND P3, PT, R31.reuse, R31, PT ;  /* 0x0000001f1f00720b */ /* 0x040fe20003f68000 */
[----:B------:R-:W0:Y:S02]  /*1250*/  SHFL.BFLY PT, R30, R31, 0x1, 0x1f ;  /* 0x0c201f001f1e7f89 */ /* 0x000e2400000e0000 */
[----:B0-----:R-:W-:-:S13]  /*1260*/  FSETP.GT.AND P0, PT, R31, R30, PT ;  /* 0x0000001e1f00720b */ /* 0x001fda0003f04000 */
[----:B------:R-:W-:-:S05]  /*1270*/  @!P0 FSEL R31, R31, R30, P3 ;  /* 0x0000001e1f1f8208 */ /* 0x000fca0001800000 */
[----:B------:R-:W-:Y:S04]  /*1280*/  @!P2 STS [R19.X4], R31 ;  /* 0x0000001f1300a388 */ /* 0x000fe80000004800 */
[----:B------:R-:W-:Y:S06]  /*1290*/  BAR.SYNC 0x0 ;  /* 0x0000000000007b1d */ /* 0x000fec0000000000 */
[----:B------:R-:W0:Y:S04]  /*12a0*/  @!P1 LDS R11, [R16.X4] ;  /* 0x00000000100b9984 */ /* 0x000e280000004800 */
[----:B0-----:R-:W0:Y:S01]  /*12b0*/  SHFL.BFLY PT, R30, R11, 0x4, 0x1f ;  /* 0x0c801f000b1e7f89 */ /* 0x001e2200000e0000 */
[----:B------:R-:W-:-:S02]  /*12c0*/  FSETP.NAN.AND P3, PT, R11, R11, PT ;  /* 0x0000000b0b00720b */ /* 0x000fc40003f68000 */
[----:B0-----:R-:W-:-:S04]  /*12d0*/  FSETP.GT.AND P0, PT, R11, R30, PT ;  /* 0x0000001e0b00720b */ /* 0x001fc80003f04000 */
[----:B------:R-:W-:-:S04]  /*12e0*/  FSEL R30, R11, R30, P0 ;  /* 0x0000001e0b1e7208 */ /* 0x000fc80000000000 */
[----:B------:R-:W-:-:S04]  /*12f0*/  FSEL R23, R11, R30, P3 ;  /* 0x0000001e0b177208 */ /* 0x000fc80001800000 */
[C---:B------:R-:W-:Y:S01]  /*1300*/  FSETP.NAN.AND P3, PT, R23.reuse, R23, PT ;  /* 0x000000171700720b */ /* 0x040fe20003f68000 */
[----:B------:R-:W0:Y:S02]  /*1310*/  SHFL.BFLY PT, R30, R23, 0x2, 0x1f ;  /* 0x0c401f00171e7f89 */ /* 0x000e2400000e0000 */
[----:B0-----:R-:W-:-:S13]  /*1320*/  FSETP.GT.AND P0, PT, R23, R30, PT ;  /* 0x0000001e1700720b */ /* 0x001fda0003f04000 */
[----:B------:R-:W-:Y:S02]  /*1330*/  @!P0 FSEL R23, R23, R30, P3 ;  /* 0x0000001e17178208 */ /* 0x000fe40001800000 */
[C---:B------:R-:W-:Y:S02]  /*1340*/  LOP3.LUT P0, RZ, R16.reuse, 0x7, RZ, 0xc0, !PT ;  /* 0x0000000710ff7812 */ /* 0x040fe4000780c0ff */
[C---:B------:R-:W-:Y:S01]  /*1350*/  FSETP.NAN.AND P4, PT, R23.reuse, R23, PT ;  /* 0x000000171700720b */ /* 0x040fe20003f88000 */
[----:B------:R-:W0:Y:S01]  /*1360*/  SHFL.BFLY PT, R30, R23, 0x1, 0x1f ;  /* 0x0c201f00171e7f89 */ /* 0x000e2200000e0000 */
[----:B------:R-:W-:Y:S02]  /*1370*/  ISETP.LT.AND P0, PT, R16, 0x8, !P0 ;  /* 0x000000081000780c */ /* 0x000fe40004701270 */
[----:B0-----:R-:W-:-:S13]  /*1380*/  FSETP.GT.AND P3, PT, R23, R30, PT ;  /* 0x0000001e1700720b */ /* 0x001fda0003f64000 */
[----:B------:R-:W-:-:S05]  /*1390*/  @!P3 FSEL R23, R23, R30, P4 ;  /* 0x0000001e1717b208 */ /* 0x000fca0002000000 */
[----:B------:R-:W-:Y:S04]  /*13a0*/  @P0 STS [R16.X4], R23 ;  /* 0x0000001710000388 */ /* 0x000fe80000004800 */
[----:B------:R-:W-:Y:S06]  /*13b0*/  BAR.SYNC 0x0 ;  /* 0x0000000000007b1d */ /* 0x000fec0000000000 */
[----:B------:R-:W0:Y:S02]  /*13c0*/  LDS R17, [RZ] ;  /* 0x00000000ff117984 */ /* 0x000e240000000800 */
[--C-:B0-----:R-:W-:Y:S01]  /*13d0*/  FADD R10, R10, -R17.reuse ;  /* 0x800000110a0a7221 */ /* 0x101fe20000000000 */
[--C-:B------:R-:W-:Y:S01]  /*13e0*/  FADD R25, R25, -R17.reuse ;  /* 0x8000001119197221 */ /* 0x100fe20000000000 */
[--C-:B------:R-:W-:Y:S01]  /*13f0*/  FADD R0, R0, -R17.reuse ;  /* 0x8000001100007221 */ /* 0x100fe20000000000 */
[--C-:B------:R-:W-:Y:S01]  /*1400*/  FADD R24, R24, -R17.reuse ;  /* 0x8000001118187221 */ /* 0x100fe20000000000 */
[----:B------:R-:W-:Y:S01]  /*1410*/  FMUL R27, R10, 1.4426950216293334961 ;  /* 0x3fb8aa3b0a1b7820 */ /* 0x000fe20000400000 */
[----:B------:R-:W-:Y:S01]  /*1420*/  FMUL R10, R25, 1.4426950216293334961 ;  /* 0x3fb8aa3b190a7820 */ /* 0x000fe20000400000 */
[----:B------:R-:W-:Y:S01]  /*1430*/  FMUL R11, R0, 1.4426950216293334961 ;  /* 0x3fb8aa3b000b7820 */ /* 0x000fe20000400000 */
[----:B------:R-:W-:Y:S01]  /*1440*/  FMUL R24, R24, 1.4426950216293334961 ;  /* 0x3fb8aa3b18187820 */ /* 0x000fe20000400000 */
[--C-:B------:R-:W-:Y:S01]  /*1450*/  FADD R26, R26, -R17.reuse ;  /* 0x800000111a1a7221 */ /* 0x100fe20000000000 */
[----:B------:R-:W-:Y:S01]  /*1460*/  FSETP.GEU.AND P5, PT, R27, -126, PT ;  /* 0xc2fc00001b00780b */ /* 0x000fe20003fae000 */
[--C-:B------:R-:W-:Y:S01]  /*1470*/  FADD R28, R28, -R17.reuse ;  /* 0x800000111c1c7221 */ /* 0x100fe20000000000 */
[----:B------:R-:W-:Y:S01]  /*1480*/  FSETP.GEU.AND P6, PT, R10, -126, PT ;  /* 0xc2fc00000a00780b */ /* 0x000fe20003fce000 */
[----:B------:R-:W-:Y:S01]  /*1490*/  FMUL R26, R26, 1.4426950216293334961 ;  /* 0x3fb8aa3b1a1a7820 */ /* 0x000fe20000400000 */
[----:B------:R-:W-:Y:S01]  /*14a0*/  FSETP.GEU.AND P3, PT, R11, -126, PT ;  /* 0xc2fc00000b00780b */ /* 0x000fe20003f6e000 */
[----:B------:R-:W-:Y:S01]  /*14b0*/  FMUL R28, R28, 1.4426950216293334961 ;  /* 0x3fb8aa3b1c1c7820 */ /* 0x000fe20000400000 */
[----:B------:R-:W-:Y:S06]  /*14c0*/  BAR.SYNC 0x0 ;  /* 0x0000000000007b1d */ /* 0x000fec0000000000 */
[----:B------:R-:W-:Y:S01]  /*14d0*/  FSETP.GEU.AND P4, PT, R24, -126, PT ;  /* 0xc2fc00001800780b */ /* 0x000fe20003f8e000 */
[----:B------:R-:W-:Y:S01]  /*14e0*/  @!P5 FMUL R27, R27, 0.5 ;  /* 0x3f0000001b1bd820 */ /* 0x000fe20000400000 */
[--C-:B------:R-:W-:Y:S01]  /*14f0*/  FADD R20, R20, -R17.reuse ;  /* 0x8000001114147221 */ /* 0x100fe20000000000 */
[----:B------:R-:W-:Y:S01]  /*1500*/  @!P6 FMUL R10, R10, 0.5 ;  /* 0x3f0000000a0ae820 */ /* 0x000fe20000400000 */
[----:B------:R-:W-:Y:S01]  /*1510*/  FADD R22, R22, -R17 ;  /* 0x8000001116167221 */ /* 0x000fe20000000000 */
[----:B------:R-:W0:Y:S01]  /*1520*/  MUFU.EX2 R0, R27 ;  /* 0x0000001b00007308 */ /* 0x000e220000000800 */
[----:B------:R-:W-:Y:S01]  /*1530*/  @!P3 FMUL R11, R11, 0.5 ;  /* 0x3f0000000b0bb820 */ /* 0x000fe20000400000 */
[----:B------:R-:W-:Y:S01]  /*1540*/  FMUL R20, R20, 1.4426950216293334961 ;  /* 0x3fb8aa3b14147820 */ /* 0x000fe20000400000 */
[----:B------:R-:W-:-:S05]  /*1550*/  FMUL R22, R22, 1.4426950216293334961 ;  /* 0x3fb8aa3b16167820 */ /* 0x000fca0000400000 */
[----:B------:R-:W1:Y:S01]  /*1560*/  MUFU.EX2 R10, R10 ;  /* 0x0000000a000a7308 */ /* 0x000e620000000800 */
[----:B------:R-:W-:-:S07]  /*1570*/  @!P4 FMUL R24, R24, 0.5 ;  /* 0x3f0000001818c820 */ /* 0x000fce0000400000 */
[----:B------:R-:W2:Y:S01]  /*1580*/  MUFU.EX2 R11, R11 ;  /* 0x0000000b000b7308 */ /* 0x000ea20000000800 */
[----:B0-----:R-:W-:Y:S01]  /*1590*/  @!P5 FMUL R0, R0, R0 ;  /* 0x000000000000d220 */ /* 0x001fe20000400000 */
[----:B------:R-:W-:-:S03]  /*15a0*/  FSETP.GEU.AND P5, PT, R26, -126, PT ;  /* 0xc2fc00001a00780b */ /* 0x000fc60003fae000 */
[----:B------:R-:W-:-:S03]  /*15b0*/  FADD R0, RZ, R0 ;  /* 0x00000000ff007221 */ /* 0x000fc60000000000 */
[----:B------:R-:W0:Y:S01]  /*15c0*/  MUFU.EX2 R24, R24 ;  /* 0x0000001800187308 */ /* 0x000e220000000800 */
[----:B-1----:R-:W-:Y:S01]  /*15d0*/  @!P6 FMUL R10, R10, R10 ;  /* 0x0000000a0a0ae220 */ /* 0x002fe20000400000 */
[----:B------:R-:W-:-:S03]  /*15e0*/  FSETP.GEU.AND P6, PT, R28, -126, PT ;  /* 0xc2fc00001c00780b */ /* 0x000fc60003fce000 */
[----:B------:R-:W-:Y:S02]  /*15f0*/  FADD R23, RZ, R10 ;  /* 0x0000000aff177221 */ /* 0x000fe40000000000 */
[----:B------:R-:W-:Y:S01]  /*1600*/  @!P5 FMUL R26, R26, 0.5 ;  /* 0x3f0000001a1ad820 */ /* 0x000fe20000400000 */
[----:B--2---:R-:W-:Y:S01]  /*1610*/  @!P3 FMUL R11, R11, R11 ;  /* 0x0000000b0b0bb220 */ /* 0x004fe20000400000 */
[----:B------:R-:W-:Y:S01]  /*1620*/  FSETP.GEU.AND P3, PT, R20, -126, PT ;  /* 0xc2fc00001400780b */ /* 0x000fe20003f6e000 */
[----:B------:R-:W-:Y:S02]  /*1630*/  FADD R10, R0, R23 ;  /* 0x00000017000a7221 */ /* 0x000fe40000000000 */
[----:B------:R-:W-:Y:S01]  /*1640*/  FADD R11, RZ, R11 ;  /* 0x0000000bff0b7221 */ /* 0x000fe20000000000 */
[----:B------:R-:W1:Y:S02]  /*1650*/  MUFU.EX2 R26, R26 ;  /* 0x0000001a001a7308 */ /* 0x000e640000000800 */
[----:B------:R-:W-:Y:S01]  /*1660*/  @!P6 FMUL R28, R28, 0.5 ;  /* 0x3f0000001c1ce820 */ /* 0x000fe20000400000 */
[----:B0-----:R-:W-:Y:S01]  /*1670*/  @!P4 FMUL R24, R24, R24 ;  /* 0x000000181818c220 */ /* 0x001fe20000400000 */
[----:B------:R-:W-:Y:S01]  /*1680*/  FSETP.GEU.AND P4, PT, R22, -126, PT ;  /* 0xc2fc00001600780b */ /* 0x000fe20003f8e000 */
[----:B------:R-:W-:-:S02]  /*1690*/  FADD R11, R11, R10 ;  /* 0x0000000a0b0b7221 */ /* 0x000fc40000000000 */
[----:B------:R-:W-:Y:S01]  /*16a0*/  FADD R24, RZ, R24 ;  /* 0x00000018ff187221 */ /* 0x000fe20000000000 */
[----:B------:R-:W0:Y:S01]  /*16b0*/  MUFU.EX2 R28, R28 ;  /* 0x0000001c001c7308 */ /* 0x000e220000000800 */
[----:B------:R-:W-:Y:S02]  /*16c0*/  @!P3 FMUL R20, R20, 0.5 ;  /* 0x3f0000001414b820 */ /* 0x000fe40000400000 */
[----:B------:R-:W-:-:S05]  /*16d0*/  FADD R11, R24, R11 ;  /* 0x0000000b180b7221 */ /* 0x000fca0000000000 */
[----:B------:R-:W2:Y:S01]  /*16e0*/  MUFU.EX2 R20, R20 ;  /* 0x0000001400147308 */ /* 0x000ea20000000800 */
[----:B------:R-:W-:Y:S01]  /*16f0*/  @!P4 FMUL R22, R22, 0.5 ;  /* 0x3f0000001616c820 */ /* 0x000fe20000400000 */
[----:B-1----:R-:W-:-:S04]  /*1700*/  @!P5 FMUL R26, R26, R26 ;  /* 0x0000001a1a1ad220 */ /* 0x002fc80000400000 */
[----:B------:R-:W-:Y:S02]  /*1710*/  FADD R26, RZ, R26 ;  /* 0x0000001aff1a7221 */ /* 0x000fe40000000000 */
[----:B------:R-:W1:Y:S01]  /*1720*/  MUFU.EX2 R0, R22 ;  /* 0x0000001600007308 */ /* 0x000e620000000800 */
[----:B0-----:R-:W-:Y:S01]  /*1730*/  @!P6 FMUL R28, R28, R28 ;  /* 0x0000001c1c1ce220 */ /* 0x001fe20000400000 */
[----:B------:R-:W-:-:S03]  /*1740*/  FADD R11, R26, R11 ;  /* 0x0000000b1a0b7221 */ /* 0x000fc60000000000 */
[----:B------:R-:W-:Y:S01]  /*1750*/  FADD R28, RZ, R28 ;  /* 0x0000001cff1c7221 */ /* 0x000fe20000000000 */
[----:B--2---:R-:W-:-:S03]  /*1760*/  @!P3 FMUL R20, R20, R20 ;  /* 0x000000141414b220 */ /* 0x004fc60000400000 */
[----:B------:R-:W-:Y:S01]  /*1770*/  FADD R11, R28, R11 ;  /* 0x0000000b1c0b7221 */ /* 0x000fe20000000000 */
[----:B------:R-:W-:Y:S01]  /*1780*/  FADD R20, RZ, R20 ;  /* 0x00000014ff147221 */ /* 0x000fe20000000000 */
[----:B-1----:R-:W-:-:S03]  /*1790*/  @!P4 FMUL R0, R0, R0 ;  /* 0x000000000000c220 */ /* 0x002fc60000400000 */
[----:B------:R-:W-:Y:S01]  /*17a0*/  FADD R11, R20, R11 ;  /* 0x0000000b140b7221 */ /* 0x000fe20000000000 */
[----:B------:R-:W-:-:S04]  /*17b0*/  FADD R0, RZ, R0 ;  /* 0x00000000ff007221 */ /* 0x000fc80000000000 */
[----:B------:R-:W-:-:S05]  /*17c0*/  FADD R0, R0, R11 ;  /* 0x0000000b00007221 */ /* 0x000fca0000000000 */
[----:B------:R-:W0:Y:S02]  /*17d0*/  SHFL.BFLY PT, R11, R0, 0x10, 0x1f ;  /* 0x0e001f00000b7f89 */ /* 0x000e2400000e0000 */
[----:B0-----:R-:W-:-:S05]  /*17e0*/  FADD R11, R0, R11 ;  /* 0x0000000b000b7221 */ /* 0x001fca0000000000 */
        /* <DEDUP_REMOVED lines=8> */
[----:B------:R-:W-:Y:S04]  /*1870*/  @!P2 STS [R19.X4], R24 ;  /* 0x000000181300a388 */ /* 0x000fe80000004800 */
[----:B------:R-:W-:Y:S06]  /*1880*/  BAR.SYNC 0x0 ;  /* 0x0000000000007b1d */ /* 0x000fec0000000000 */
[----:B------:R-:W0:Y:S04]  /*1890*/  @!P1 LDS R21, [R16.X4] ;  /* 0x0000000010159984 */ /* 0x000e280000004800 */
[----:B0-----:R-:W0:Y:S02]  /*18a0*/  SHFL.BFLY PT, R0, R21, 0x4, 0x1f ;  /* 0x0c801f0015007f89 */ /* 0x001e2400000e0000 */
[----:B0-----:R-:W-:-:S05]  /*18b0*/  FADD R0, R21, R0 ;  /* 0x0000000015007221 */ /* 0x001fca0000000000 */
[----:B------:R-:W0:Y:S02]  /*18c0*/  SHFL.BFLY PT, R11, R0, 0x2, 0x1f ;  /* 0x0c401f00000b7f89 */ /* 0x000e2400000e0000 */
[----:B0-----:R-:W-:-:S05]  /*18d0*/  FADD R22, R0, R11 ;  /* 0x0000000b00167221 */ /* 0x001fca0000000000 */
[----:B------:R-:W0:Y:S02]  /*18e0*/  SHFL.BFLY PT, R11, R22, 0x1, 0x1f ;  /* 0x0c201f00160b7f89 */ /* 0x000e2400000e0000 */
[----:B0-----:R-:W-:-:S05]  /*18f0*/  FADD R23, R22, R11 ;  /* 0x0000000b16177221 */ /* 0x001fca0000000000 */
[----:B------:R-:W-:Y:S04]  /*1900*/  @P0 STS [R16.X4], R23 ;  /* 0x0000001710000388 */ /* 0x000fe80000004800 */
[----:B------:R-:W-:Y:S06]  /*1910*/  BAR.SYNC 0x0 ;  /* 0x0000000000007b1d */ /* 0x000fec0000000000 */
[----:B------:R-:W2:Y:S01]  /*1920*/  LDG.E.EF.128 R8, [R8.64] ;  /* 0x0000000408087981 */ /* 0x000ea2000c0e1d00 */
[----:B------:R-:W-:Y:S01]  /*1930*/  BSSY B0, `(.L_x_24) ;  /* 0x0000026000007945 */ /* 0x000fe20003800000 */
[----:B--2---:R-:W-:-:S02]  /*1940*/  SHF.L.U32 R19, R8, 0x10, RZ ;  /* 0x0000001008137819 */ /* 0x004fc400000006ff */
[C---:B------:R-:W-:Y:S02]  /*1950*/  PRMT R0, R9.reuse, 0x7632, R0 ;  /* 0x0000763209007816 */ /* 0x040fe40000000000 */
[----:B------:R-:W-:Y:S01]  /*1960*/  SHF.L.U32 R21, R9, 0x10, RZ ;  /* 0x0000001009157819 */ /* 0x000fe200000006ff */
[----:B------:R-:W-:Y:S01]  /*1970*/  FMUL R24, R19, 0.0625 ;  /* 0x3d80000013187820 */ /* 0x000fe20000400000 */
[----:B------:R-:W-:Y:S02]  /*1980*/  PRMT R19, R8, 0x7632, R19 ;  /* 0x0000763208137816 */ /* 0x000fe40000000013 */
[----:B------:R-:W-:Y:S01]  /*1990*/  PRMT R20, R10, 0x7632, R20 ;  /* 0x000076320a147816 */ /* 0x000fe20000000014 */
[----:B------:R-:W-:Y:S01]  /*19a0*/  FMUL R24, R24, 0.019999999552965164185 ;  /* 0x3ca3d70a18187820 */ /* 0x000fe20000400000 */
[----:B------:R-:W-:Y:S01]  /*19b0*/  SHF.L.U32 R19, R19, 0x10, RZ ;  /* 0x0000001013137819 */ /* 0x000fe200000006ff */
[----:B------:R-:W-:Y:S01]  /*19c0*/  FMUL R21, R21, 0.0625 ;  /* 0x3d80000015157820 */ /* 0x000fe20000400000 */
[----:B------:R-:W-:Y:S01]  /*19d0*/  SHF.L.U32 R10, R10, 0x10, RZ ;  /* 0x000000100a0a7819 */ /* 0x000fe200000006ff */
[----:B------:R-:W-:Y:S01]  /*19e0*/  FADD.FTZ R22, |R24|, -RZ ;  /* 0x800000ff18167221 */ /* 0x000fe20000010200 */
[----:B------:R-:W-:Y:S01]  /*19f0*/  SHF.L.U32 R0, R0, 0x10, RZ ;  /* 0x0000001000007819 */ /* 0x000fe200000006ff */
[----:B------:R-:W-:Y:S01]  /*1a00*/  FMUL R19, R19, 0.0625 ;  /* 0x3d80000013137820 */ /* 0x000fe20000400000 */
[----:B------:R-:W-:Y:S01]  /*1a10*/  SHF.L.U32 R9, R20, 0x10, RZ ;  /* 0x0000001014097819 */ /* 0x000fe200000006ff */
[----:B------:R-:W-:Y:S01]  /*1a20*/  FMUL R8, R10, 0.0625 ;  /* 0x3d8000000a087820 */ /* 0x000fe20000400000 */
[----:B------:R-:W-:Y:S01]  /*1a30*/  FSETP.GE.AND P0, PT, R22, 0.60000002384185791016, PT ;  /* 0x3f19999a1600780b */ /* 0x000fe20003f06000 */
[----:B------:R-:W-:Y:S01]  /*1a40*/  FMUL R26, R0, 0.0625 ;  /* 0x3d800000001a7820 */ /* 0x000fe20000400000 */
[----:B------:R-:W-:Y:S01]  /*1a50*/  FMUL R27, R21, 0.019999999552965164185 ;  /* 0x3ca3d70a151b7820 */ /* 0x000fe20000400000 */
[----:B------:R-:W-:-:S10]  /*1a60*/  FMUL R25, R19, 0.019999999552965164185 ;  /* 0x3ca3d70a13197820 */ /* 0x000fd40000400000 */
        /* <DEDUP_REMOVED lines=11> */
.L_x_25:
[----:B------:R-:W-:Y:S01]  /*1b20*/  MOV R0, 0x3c80f082 ;  /* 0x3c80f08200007802 */ /* 0x000fe20000000f00 */
[----:B------:R-:W-:-:S04]  /*1b30*/  FMUL R19, R24, R24 ;  /* 0x0000001818137220 */ /* 0x000fc80000400000 */
[----:B------:R-:W-:-:S04]  /*1b40*/  FFMA.FTZ R0, R19, R0, -0.052303962409496307373 ;  /* 0xbd563cae13007423 */ /* 0x000fc80000010000 */
[----:B------:R-:W-:-:S04]  /*1b50*/  FFMA.FTZ R0, R19, R0, 0.1331529766321182251 ;  /* 0x3e08594113007423 */ /* 0x000fc80000010000 */
[----:B------:R-:W-:-:S04]  /*1b60*/  FFMA.FTZ R0, R19, R0, -0.33332768082618713379 ;  /* 0xbeaaa9ed13007423 */ /* 0x000fc80000010000 */
[----:B------:R-:W-:-:S04]  /*1b70*/  FFMA.FTZ R19, R19, R0, RZ ;  /* 0x0000000013137223 */ /* 0x000fc800000100ff */
[----:B------:R-:W-:-:S02]  /*1b80*/  FFMA.FTZ R24, R24, R19, R24 ;  /* 0x0000001318187223 */ /* 0x000fc40000010018 */
.L_x_26:
[----:B------:R-:W-:Y:S05]  /*1b90*/  BSYNC B0 ;  /* 0x0000000000007941 */ /* 0x000fea0003800000 */
.L_x_24:
        /* <DEDUP_REMOVED lines=17> */
.L_x_28:
[----:B------:R-:W-:Y:S01]  /*1cb0*/  MOV R0, 0x3c80f082 ;  /* 0x3c80f08200007802 */ /* 0x000fe20000000f00 */
[----:B------:R-:W-:-:S04]  /*1cc0*/  FMUL R19, R25, R25 ;  /* 0x0000001919137220 */ /* 0x000fc80000400000 */
[----:B------:R-:W-:-:S04]  /*1cd0*/  FFMA.FTZ R0, R19, R0, -0.052303962409496307373 ;  /* 0xbd563cae13007423 */ /* 0x000fc80000010000 */
[----:B------:R-:W-:-:S04]  /*1ce0*/  FFMA.FTZ R0, R19, R0, 0.1331529766321182251 ;  /* 0x3e08594113007423 */ /* 0x000fc80000010000 */
[----:B------:R-:W-:-:S04]  /*1cf0*/  FFMA.FTZ R0, R19, R0, -0.33332768082618713379 ;  /* 0xbeaaa9ed13007423 */ /* 0x000fc80000010000 */
[----:B------:R-:W-:-:S04]  /*1d00*/  FFMA.FTZ R0, R19, R0, RZ ;  /* 0x0000000013007223 */ /* 0x000fc800000100ff */
[----:B------:R-:W-:-:S02]  /*1d10*/  FFMA.FTZ R25, R25, R0, R25 ;  /* 0x0000000019197223 */ /* 0x000fc40000010019 */
.L_x_29:
[----:B------:R-:W-:Y:S05]  /*1d20*/  BSYNC B0 ;  /* 0x0000000000007941 */ /* 0x000fea0003800000 */
.L_x_27:
        /* <DEDUP_REMOVED lines=17> */
.L_x_31:
[----:B------:R-:W-:Y:S01]  /*1e40*/  MOV R0, 0x3c80f082 ;  /* 0x3c80f08200007802 */ /* 0x000fe20000000f00 */
[----:B------:R-:W-:-:S04]  /*1e50*/  FMUL R11, R27, R27 ;  /* 0x0000001b1b0b7220 */ /* 0x000fc80000400000 */
[----:B------:R-:W-:-:S04]  /*1e60*/  FFMA.FTZ R0, R11, R0, -0.052303962409496307373 ;  /* 0xbd563cae0b007423 */ /* 0x000fc80000010000 */
[----:B------:R-:W-:-:S04]  /*1e70*/  FFMA.FTZ R0, R11, R0, 0.1331529766321182251 ;  /* 0x3e0859410b007423 */ /* 0x000fc80000010000 */
[----:B------:R-:W-:-:S04]  /*1e80*/  FFMA.FTZ R0, R11, R0, -0.33332768082618713379 ;  /* 0xbeaaa9ed0b007423 */ /* 0x000fc80000010000 */
[----:B------:R-:W-:-:S04]  /*1e90*/  FFMA.FTZ R0, R11, R0, RZ ;  /* 0x000000000b007223 */ /* 0x000fc800000100ff */
[----:B------:R-:W-:-:S02]  /*1ea0*/  FFMA.FTZ R27, R27, R0, R27 ;  /* 0x000000001b1b7223 */ /* 0x000fc4000001001b */
.L_x_32:
[----:B------:R-:W-:Y:S05]  /*1eb0*/  BSYNC B0 ;  /* 0x0000000000007941 */ /* 0x000fea0003800000 */
.L_x_30:
[----:B------:R-:W-:Y:S01]  /*1ec0*/  FADD.FTZ R19, |R26|, -RZ ;  /* 0x800000ff1a137221 */ /* 0x000fe20000010200 */
[----:B------:R-:W-:Y:S01]  /*1ed0*/  BSSY B0, `(.L_x_33) ;  /* 0x0000016000007945 */ /* 0x000fe20003800000 */
[----:B------:R-:W-:Y:S01]  /*1ee0*/  FMUL R9, R9, 0.019999999552965164185 ;  /* 0x3ca3d70a09097820 */ /* 0x000fe20000400000 */
[----:B------:R-:W-:Y:S02]  /*1ef0*/  FMUL R10, R10, 0.0625 ;  /* 0x3d8000000a0a7820 */ /* 0x000fe40000400000 */
        /* <DEDUP_REMOVED lines=12> */
.L_x_34:
[----:B------:R-:W-:Y:S01]  /*1fc0*/  MOV R0, 0x3c80f082 ;  /* 0x3c80f08200007802 */ /* 0x000fe20000000f00 */
[----:B------:R-:W-:-:S04]  /*1fd0*/  FMUL R11, R26, R26 ;  /* 0x0000001a1a0b7220 */ /* 0x000fc80000400000 */
[----:B------:R-:W-:-:S04]  /*1fe0*/  FFMA.FTZ R0, R11, R0, -0.052303962409496307373 ;  /* 0xbd563cae0b007423 */ /* 0x000fc80000010000 */
[----:B------:R-:W-:-:S04]  /*1ff0*/  FFMA.FTZ R0, R11, R0, 0.1331529766321182251 ;  /* 0x3e0859410b007423 */ /* 0x000fc80000010000 */
[----:B------:R-:W-:-:S04]  /*2000*/  FFMA.FTZ R0, R11, R0, -0.33332768082618713379 ;  /* 0xbeaaa9ed0b007423 */ /* 0x000fc80000010000 */
[----:B------:R-:W-:-:S04]  /*2010*/  FFMA.FTZ R11, R11, R0, RZ ;  /* 0x000000000b0b7223 */ /* 0x000fc800000100ff */
[----:B------:R-:W-:-:S02]  /*2020*/  FFMA.FTZ R26, R26, R11, R26 ;  /* 0x0000000b1a1a7223 */ /* 0x000fc4000001001a */
.L_x_35:
[----:B------:R-:W-:Y:S05]  /*2030*/  BSYNC B0 ;  /* 0x0000000000007941 */ /* 0x000fea0003800000 */
.L_x_33:
[----:B------:R-:W-:Y:S01]  /*2040*/  FADD.FTZ R19, |R28|, -RZ ;  /* 0x800000ff1c137221 */ /* 0x000fe20000010200 */
[----:B------:R-:W-:Y:S04]  /*2050*/  BSSY B0, `(.L_x_36) ;  /* 0x0000014000007945 */ /* 0x000fe80003800000 */
        /* <DEDUP_REMOVED lines=12> */
.L_x_37:
[----:B------:R-:W-:Y:S01]  /*2120*/  MOV R0, 0x3c80f082 ;  /* 0x3c80f08200007802 */ /* 0x000fe20000000f00 */
[----:B------:R-:W-:-:S04]  /*2130*/  FMUL R11, R28, R28 ;  /* 0x0000001c1c0b7220 */ /* 0x000fc80000400000 */
[----:B------:R-:W-:-:S04]  /*2140*/  FFMA.FTZ R0, R11, R0, -0.052303962409496307373 ;  /* 0xbd563cae0b007423 */ /* 0x000fc80000010000 */
[----:B------:R-:W-:-:S04]  /*2150*/  FFMA.FTZ R0, R11, R0, 0.1331529766321182251 ;  /* 0x3e0859410b007423 */ /* 0x000fc80000010000 */
[----:B------:R-:W-:-:S04]  /*2160*/  FFMA.FTZ R0, R11, R0, -0.33332768082618713379 ;  /* 0xbeaaa9ed0b007423 */ /* 0x000fc80000010000 */
[----:B------:R-:W-:-:S04]  /*2170*/  FFMA.FTZ R11, R11, R0, RZ ;  /* 0x000000000b0b7223 */ /* 0x000fc800000100ff */
[----:B------:R-:W-:-:S02]  /*2180*/  FFMA.FTZ R28, R28, R11, R28 ;  /* 0x0000000b1c1c7223 */ /* 0x000fc4000001001c */
.L_x_38:
[----:B------:R-:W-:Y:S05]  /*2190*/  BSYNC B0 ;  /* 0x0000000000007941 */ /* 0x000fea0003800000 */
.L_x_36:
[----:B------:R-:W-:Y:S01]  /*21a0*/  FADD.FTZ R19, |R9|, -RZ ;  /* 0x800000ff09137221 */ /* 0x000fe20000010200 */
[----:B------:R-:W-:Y:S01]  /*21b0*/  BSSY B0, `(.L_x_39) ;  /* 0x0000015000007945 */ /* 0x000fe20003800000 */
[----:B------:R-:W-:-:S03]  /*21c0*/  FMUL R10, R10, 0.019999999552965164185 ;  /* 0x3ca3d70a0a0a7820 */ /* 0x000fc60000400000 */
        /* <DEDUP_REMOVED lines=12> */
.L_x_40:
[----:B------:R-:W-:Y:S01]  /*2290*/  MOV R0, 0x3c80f082 ;  /* 0x3c80f08200007802 */ /* 0x000fe20000000f00 */
[----:B------:R-:W-:-:S04]  /*22a0*/  FMUL R11, R9, R9 ;  /* 0x00000009090b7220 */ /* 0x000fc80000400000 */
[----:B------:R-:W-:-:S04]  /*22b0*/  FFMA.FTZ R0, R11, R0, -0.052303962409496307373 ;  /* 0xbd563cae0b007423 */ /* 0x000fc80000010000 */
[----:B------:R-:W-:-:S04]  /*22c0*/  FFMA.FTZ R0, R11, R0, 0.1331529766321182251 ;  /* 0x3e0859410b007423 */ /* 0x000fc80000010000 */
[----:B------:R-:W-:-:S04]  /*22d0*/  FFMA.FTZ R0, R11, R0, -0.33332768082618713379 ;  /* 0xbeaaa9ed0b007423 */ /* 0x000fc80000010000 */
[----:B------:R-:W-:-:S04]  /*22e0*/  FFMA.FTZ R0, R11, R0, RZ ;  /* 0x000000000b007223 */ /* 0x000fc800000100ff */
[----:B------:R-:W-:-:S02]  /*22f0*/  FFMA.FTZ R29, R9, R0, R9 ;  /* 0x00000000091d7223 */ /* 0x000fc40000010009 */
.L_x_41:
[----:B------:R-:W-:Y:S05]  /*2300*/  BSYNC B0 ;  /* 0x0000000000007941 */ /* 0x000fea0003800000 */
.L_x_39:
[----:B------:R-:W-:Y:S01]  /*2310*/  FADD.FTZ R11, |R10|, -RZ ;  /* 0x800000ff0a0b7221 */ /* 0x000fe20000010200 */
[----:B------:R-:W-:Y:S01]  /*2320*/  FMUL R8, R8, 0.0625 ;  /* 0x3d80000008087820 */ /* 0x000fe20000400000 */
[----:B------:R-:W-:Y:S03]  /*2330*/  BSSY B0, `(.L_x_42) ;  /* 0x0000015000007945 */ /* 0x000fe60003800000 */
[----:B------:R-:W-:Y:S01]  /*2340*/  FSETP.GE.AND P0, PT, R11, 0.60000002384185791016, PT ;  /* 0x3f19999a0b00780b */ /* 0x000fe20003f06000 */
[----:B------:R-:W-:-:S12]  /*2350*/  FMUL R31, R8, 0.019999999552965164185 ;  /* 0x3ca3d70a081f7820 */ /* 0x000fd80000400000 */
        /* <DEDUP_REMOVED lines=11> */
.L_x_43:
[----:B------:R-:W-:Y:S01]  /*2410*/  MOV R0, 0x3c80f082 ;  /* 0x3c80f08200007802 */ /* 0x000fe20000000f00 */
[----:B------:R-:W-:-:S04]  /*2420*/  FMUL R9, R10, R10 ;  /* 0x0000000a0a097220 */ /* 0x000fc80000400000 */
[----:B------:R-:W-:-:S04]  /*2430*/  FFMA.FTZ R0, R9, R0, -0.052303962409496307373 ;  /* 0xbd563cae09007423 */ /* 0x000fc80000010000 */
[----:B------:R-:W-:-:S04]  /*2440*/  FFMA.FTZ R0, R9, R0, 0.1331529766321182251 ;  /* 0x3e08594109007423 */ /* 0x000fc80000010000 */
[----:B------:R-:W-:-:S04]  /*2450*/  FFMA.FTZ R0, R9, R0, -0.33332768082618713379 ;  /* 0xbeaaa9ed09007423 */ /* 0x000fc80000010000 */
[----:B------:R-:W-:-:S04]  /*2460*/  FFMA.FTZ R9, R9, R0, RZ ;  /* 0x0000000009097223 */ /* 0x000fc800000100ff */
[----:B------:R-:W-:-:S02]  /*2470*/  FFMA.FTZ R30, R9, R10, R10 ;  /* 0x0000000a091e7223 */ /* 0x000fc4000001000a */
.L_x_44:
[----:B------:R-:W-:Y:S05]  /*2480*/  BSYNC B0 ;  /* 0x0000000000007941 */ /* 0x000fea0003800000 */
.L_x_42:
[----:B------:R-:W0:Y:S01]  /*2490*/  LDS R8, [RZ] ;  /* 0x00000000ff087984 */ /* 0x000e220000000800 */
[----:B------:R-:W-:Y:S01]  /*24a0*/  FADD.FTZ R16, |R31|, -RZ ;  /* 0x800000ff1f107221 */ /* 0x000fe20000010200 */
[----:B------:R-:W-:Y:S01]  /*24b0*/  BSSY B0, `(.L_x_45) ;  /* 0x0000015000007945 */ /* 0x000fe20003800000 */
[----:B------:R-:W-:-:S03]  /*24c0*/  SHF.R.S32.HI R9, RZ, 0x1f, R4 ;  /* 0x0000001fff097819 */ /* 0x000fc60000011404 */
[----:B------:R-:W-:-:S13]  /*24d0*/  FSETP.GE.AND P0, PT, R16, 0.60000002384185791016, PT ;  /* 0x3f19999a1000780b */ /* 0x000fda0003f06000 */
[----:B------:R-:W-:Y:S05]  /*24e0*/  @!P0 BRA `(.L_x_46) ;  /* 0x000000a000008947 */ /* 0x000fea0003800000 */
[C---:B------:R-:W-:Y:S01]  /*24f0*/  FMUL R0, R16.reuse, 2.8853900432586669922 ;  /* 0x4038aa3b10007820 */ /* 0x040fe20000400000 */
[----:B------:R-:W-:Y:S02]  /*2500*/  MOV R11, 0x3f800000 ;  /* 0x3f800000000b7802 */ /* 0x000fe40000000f00 */
[----:B------:R-:W-:-:S03]  /*2510*/  FSETP.GE.AND P0, PT, R16, 9.010913848876953125, PT ;  /* 0x41102cb41000780b */ /* 0x000fc60003f06000 */
[----:B------:R-:W1:Y:S02]  /*2520*/  MUFU.EX2 R0, R0 ;  /* 0x0000000000007308 */ /* 0x000e640000000800 */
[----:B-1----:R-:W-:-:S06]  /*2530*/  FADD R10, R0, 1 ;  /* 0x3f800000000a7421 */ /* 0x002fcc0000000000 */
[----:B------:R-:W1:Y:S02]  /*2540*/  MUFU.RCP R10, R10 ;  /* 0x0000000a000a7308 */ /* 0x000e640000001000 */
[----:B-1----:R-:W-:-:S05]  /*2550*/  FFMA.FTZ R11, R10, -2, R11 ;  /* 0xc00000000a0b7823 */ /* 0x002fca000001000b */
[----:B------:R-:W-:-:S04]  /*2560*/  FSEL R16, R11, 1, !P0 ;  /* 0x3f8000000b107808 */ /* 0x000fc80004000000 */
[----:B------:R-:W-:Y:S01]  /*2570*/  LOP3.LUT R31, R16, 0x80000000, R31, 0xf8, !PT ;  /* 0x80000000101f7812 */ /* 0x000fe200078ef81f */
[----:B------:R-:W-:Y:S05]  /*2580*/  BRA `(.L_x_47) ;  /* 0x0000007000007947 */ /* 0x000fea0003800000 */
.L_x_46:
[----:B------:R-:W-:Y:S01]  /*2590*/  MOV R0, 0x3c80f082 ;  /* 0x3c80f08200007802 */ /* 0x000fe20000000f00 */
[----:B------:R-:W-:-:S04]  /*25a0*/  FMUL R11, R31, R31 ;  /* 0x0000001f1f0b7220 */ /* 0x000fc80000400000 */
[----:B------:R-:W-:-:S04]  /*25b0*/  FFMA.FTZ R0, R11, R0, -0.052303962409496307373 ;  /* 0xbd563cae0b007423 */ /* 0x000fc80000010000 */
[----:B------:R-:W-:-:S04]  /*25c0*/  FFMA.FTZ R0, R11, R0, 0.1331529766321182251 ;  /* 0x3e0859410b007423 */ /* 0x000fc80000010000 */
[----:B------:R-:W-:-:S04]  /*25d0*/  FFMA.FTZ R0, R11, R0, -0.33332768082618713379 ;  /* 0xbeaaa9ed0b007423 */ /* 0x000fc80000010000 */
[----:B------:R-:W-:-:S04]  /*25e0*/  FFMA.FTZ R0, R11, R0, RZ ;  /* 0x000000000b007223 */ /* 0x000fc800000100ff */
[----:B------:R-:W-:-:S02]  /*25f0*/  FFMA.FTZ R31, R0, R31, R31 ;  /* 0x0000001f001f7223 */ /* 0x000fc4000001001f */
.L_x_47:
[----:B------:R-:W-:Y:S05]  /*2600*/  BSYNC B0 ;  /* 0x0000000000007941 */ /* 0x000fea0003800000 */
.L_x_45:
[----:B------:R-:W-:Y:S01]  /*2610*/  FFMA R0, R24, 50, R5 ;  /* 0x4248000018007823 */ /* 0x000fe20000000005 */
[----:B------:R-:W-:Y:S01]  /*2620*/  FFMA R6, R25, 50, R6 ;  /* 0x4248000019067823 */ /* 0x000fe20000000006 */
[----:B------:R-:W-:Y:S01]  /*2630*/  FFMA R12, R27, 50, R12 ;  /* 0x424800001b0c7823 */ /* 0x000fe2000000000c */
[----:B------:R-:W-:Y:S01]  /*2640*/  FFMA R14, R29, 50, R14 ;  /* 0x424800001d0e7823 */ /* 0x000fe2000000000e */
[C---:B------:R-:W-:Y:S01]  /*2650*/  FADD R0, -R17.reuse, R0 ;  /* 0x0000000011007221 */ /* 0x040fe20000000100 */
[C---:B------:R-:W-:Y:S01]  /*2660*/  FADD R6, -R17.reuse, R6 ;  /* 0x0000000611067221 */ /* 0x040fe20000000100 */
[----:B------:R-:W-:Y:S01]  /*2670*/  FADD R12, -R17, R12 ;  /* 0x0000000c110c7221 */ /* 0x000fe20000000100 */
[----:B------:R-:W-:Y:S01]  /*2680*/  FFMA R18, R31, 50, R18 ;  /* 0x424800001f127823 */ /* 0x000fe20000000012 */
[----:B------:R-:W-:Y:S01]  /*2690*/  FMUL R5, R0, 1.4426950216293334961 ;  /* 0x3fb8aa3b00057820 */ /* 0x000fe20000400000 */
[----:B------:R-:W-:Y:S01]  /*26a0*/  FMUL R10, R6, 1.4426950216293334961 ;  /* 0x3fb8aa3b060a7820 */ /* 0x000fe20000400000 */
[----:B------:R-:W-:Y:S01]  /*26b0*/  FMUL R12, R12, 1.4426950216293334961 ;  /* 0x3fb8aa3b0c0c7820 */ /* 0x000fe20000400000 */
[----:B------:R-:W-:Y:S01]  /*26c0*/  FFMA R0, R26, 50, R7 ;  /* 0x424800001a007823 */ /* 0x000fe20000000007 */
[----:B------:R-:W-:Y:S01]  /*26d0*/  FADD R14, -R17, R14 ;  /* 0x0000000e110e7221 */ /* 0x000fe20000000100 */
[----:B------:R-:W-:Y:S01]  /*26e0*/  FSETP.GEU.AND P5, PT, R5, -126, PT ;  /* 0xc2fc00000500780b */ /* 0x000fe20003fae000 */
[C---:B------:R-:W-:Y:S01]  /*26f0*/  FADD R18, -R17.reuse, R18 ;  /* 0x0000001211127221 */ /* 0x040fe20000000100 */
[----:B------:R-:W-:Y:S01]  /*2700*/  FSETP.GEU.AND P6, PT, R10, -126, PT ;  /* 0xc2fc00000a00780b */ /* 0x000fe20003fce000 */
[C---:B------:R-:W-:Y:S01]  /*2710*/  FADD R6, -R17.reuse, R0 ;  /* 0x0000000011067221 */ /* 0x040fe20000000100 */
[----:B------:R-:W-:Y:S01]  /*2720*/  FSETP.GEU.AND P0, PT, R12, -126, PT ;  /* 0xc2fc00000c00780b */ /* 0x000fe20003f0e000 */
[----:B------:R-:W-:Y:S01]  /*2730*/  FFMA R0, R28, 50, R13 ;  /* 0x424800001c007823 */ /* 0x000fe2000000000d */
[----:B------:R-:W-:Y:S01]  /*2740*/  FMUL R14, R14, 1.4426950216293334961 ;  /* 0x3fb8aa3b0e0e7820 */ /* 0x000fe20000400000 */
[----:B------:R-:W-:Y:S01]  /*2750*/  FMUL R11, R6, 1.4426950216293334961 ;  /* 0x3fb8aa3b060b7820 */ /* 0x000fe20000400000 */
[----:B------:R-:W-:Y:S01]  /*2760*/  FMUL R18, R18, 1.4426950216293334961 ;  /* 0x3fb8aa3b12127820 */ /* 0x000fe20000400000 */
[----:B------:R-:W-:Y:S01]  /*2770*/  FADD R7, -R17, R0 ;  /* 0x0000000011077221 */ /* 0x000fe20000000100 */
[----:B------:R-:W-:Y:S01]  /*2780*/  FFMA R0, R30, 50, R15 ;  /* 0x424800001e007823 */ /* 0x000fe2000000000f */
[----:B------:R-:W-:-:S02]  /*2790*/  FSETP.GEU.AND P3, PT, R14, -126, PT ;  /* 0xc2fc00000e00780b */ /* 0x000fc40003f6e000 */
[----:B------:R-:W-:Y:S01]  /*27a0*/  @!P5 FMUL R5, R5, 0.5 ;  /* 0x3f0000000505d820 */ /* 0x000fe20000400000 */
[----:B------:R-:W-:Y:S01]  /*27b0*/  FADD R0, -R17, R0 ;  /* 0x0000000011007221 */ /* 0x000fe20000000100 */
[----:B------:R-:W-:Y:S01]  /*27c0*/  @!P6 FMUL R10, R10, 0.5 ;  /* 0x3f0000000a0ae820 */ /* 0x000fe20000400000 */
[----:B------:R-:W-:Y:S01]  /*27d0*/  FMUL R13, R7, 1.4426950216293334961 ;  /* 0x3fb8aa3b070d7820 */ /* 0x000fe20000400000 */
[----:B------:R-:W-:Y:S01]  /*27e0*/  @!P0 FMUL R12, R12, 0.5 ;  /* 0x3f0000000c0c8820 */ /* 0x000fe20000400000 */
[----:B------:R-:W-:Y:S01]  /*27f0*/  FSETP.GEU.AND P1, PT, R11, -126, PT ;  /* 0xc2fc00000b00780b */ /* 0x000fe20003f2e000 */
[----:B------:R-:W1:Y:S01]  /*2800*/  MUFU.EX2 R5, R5 ;  /* 0x0000000500057308 */ /* 0x000e620000000800 */
[----:B------:R-:W-:Y:S02]  /*2810*/  SHF.L.U64.HI R34, R4, 0x1, R9 ;  /* 0x0000000104227819 */ /* 0x000fe40000010209 */
[----:B------:R-:W-:Y:S02]  /*2820*/  FSETP.GEU.AND P2, PT, R13, -126, PT ;  /* 0xc2fc00000d00780b */ /* 0x000fe40003f4e000 */
[----:B------:R-:W-:Y:S01]  /*2830*/  @!P3 FMUL R14, R14, 0.5 ;  /* 0x3f0000000e0eb820 */ /* 0x000fe20000400000 */
[----:B------:R-:W-:-:S02]  /*2840*/  SHF.L.U32 R16, R3, 0x5, RZ ;  /* 0x0000000503107819 */ /* 0x000fc400000006ff */
[----:B------:R2:W3:Y:S01]  /*2850*/  MUFU.EX2 R6, R10 ;  /* 0x0000000a00067308 */ /* 0x0004e20000000800 */
[----:B------:R-:W-:Y:S02]  /*2860*/  SHF.L.U32 R35, R3, 0x2, RZ ;  /* 0x0000000203237819 */ /* 0x000fe400000006ff */
[----:B------:R-:W-:Y:S01]  /*2870*/  F2FP.BF16.PACK_AB R24, R25, R24 ;  /* 0x000000181918723e */ /* 0x000fe200000010ff */
[----:B------:R-:W-:Y:S01]  /*2880*/  @!P1 FMUL R11, R11, 0.5 ;  /* 0x3f0000000b0b9820 */ /* 0x000fe20000400000 */
[----:B------:R-:W-:Y:S02]  /*2890*/  F2FP.BF16.PACK_AB R25, R26, R27 ;  /* 0x0000001b1a19723e */ /* 0x000fe400000010ff */
[----:B------:R-:W-:Y:S01]  /*28a0*/  F2FP.BF16.PACK_AB R26, R29, R28 ;  /* 0x0000001c1d1a723e */ /* 0x000fe200000010ff */
[----:B------:R-:W4:Y:S01]  /*28b0*/  MUFU.EX2 R7, R12 ;  /* 0x0000000c00077308 */ /* 0x000f220000000800 */
[----:B--2---:R-:W-:Y:S01]  /*28c0*/  FMUL R10, R0, 1.4426950216293334961 ;  /* 0x3fb8aa3b000a7820 */ /* 0x004fe20000400000 */
[----:B-1----:R-:W-:Y:S01]  /*28d0*/  @!P5 FMUL R5, R5, R5 ;  /* 0x000000050505d220 */ /* 0x002fe20000400000 */
[----:B------:R-:W-:Y:S01]  /*28e0*/  FSETP.GEU.AND P5, PT, R18, -126, PT ;  /* 0xc2fc00001200780b */ /* 0x000fe20003fae000 */
[----:B------:R-:W-:Y:S01]  /*28f0*/  @!P2 FMUL R13, R13, 0.5 ;  /* 0x3f0000000d0da820 */ /* 0x000fe20000400000 */
[----:B------:R-:W-:-:S02]  /*2900*/  SHF.L.U32 R0, R4, 0x1, RZ ;  /* 0x0000000104007819 */ /* 0x000fc400000006ff */
[----:B------:R-:W-:Y:S01]  /*2910*/  FSETP.GEU.AND P4, PT, R10, -126, PT ;  /* 0xc2fc00000a00780b */ /* 0x000fe20003f8e000 */
[----:B---3--:R-:W-:Y:S01]  /*2920*/  @!P6 FMUL R6, R6, R6 ;  /* 0x000000060606e220 */ /* 0x008fe20000400000 */
[C---:B0-----:R-:W-:Y:S01]  /*2930*/  FSETP.GT.AND P6, PT, |R8|.reuse, 8.50705917302346158658e+37, PT ;  /* 0x7e8000000800780b */ /* 0x041fe20003fc4200 */
[----:B------:R-:W0:Y:S01]  /*2940*/  MUFU.EX2 R11, R11 ;  /* 0x0000000b000b7308 */ /* 0x000e220000000800 */
[----:B------:R-:W-:Y:S01]  /*2950*/  F2FP.BF16.PACK_AB R27, R31, R30 ;  /* 0x0000001e1f1b723e */ /* 0x000fe200000010ff */
[----:B----4-:R-:W-:Y:S01]  /*2960*/  @!P0 FMUL R7, R7, R7 ;  /* 0x0000000707078220 */ /* 0x010fe20000400000 */
[----:B------:R-:W-:-:S03]  /*2970*/  FSETP.GEU.AND P0, PT, |R8|, 1.175494350822287508e-38, PT ;  /* 0x008000000800780b */ /* 0x000fc60003f0e200 */
[----:B------:R-:W-:Y:S02]  /*2980*/  @!P5 FMUL R18, R18, 0.5 ;  /* 0x3f0000001212d820 */ /* 0x000fe40000400000 */
[----:B------:R-:W1:Y:S02]  /*2990*/  MUFU.EX2 R13, R13 ;  /* 0x0000000d000d7308 */ /* 0x000e640000000800 */
[----:B------:R-:W-:Y:S02]  /*29a0*/  @!P4 FMUL R10, R10, 0.5 ;  /* 0x3f0000000a0ac820 */ /* 0x000fe40000400000 */
[----:B------:R-:W-:Y:S01]  /*29b0*/  @P6 FMUL R8, R8, 0.25 ;  /* 0x3e80000008086820 */ /* 0x000fe20000400000 */
[----:B------:R-:W-:Y:S01]  /*29c0*/  @P6 FMUL R5, R5, 0.25 ;  /* 0x3e80000005056820 */ /* 0x000fe20000400000 */
[----:B------:R-:W-:Y:S01]  /*29d0*/  @P6 FMUL R6, R6, 0.25 ;  /* 0x3e80000006066820 */ /* 0x000fe20000400000 */
[----:B------:R-:W-:Y:S01]  /*29e0*/  @P6 FMUL R7, R7, 0.25 ;  /* 0x3e80000007076820 */ /* 0x000fe20000400000 */
[----:B0-----:R-:W-:Y:S01]  /*29f0*/  @!P1 FMUL R11, R11, R11 ;  /* 0x0000000b0b0b9220 */ /* 0x001fe20000400000 */
[----:B------:R-:W0:Y:S01]  /*2a00*/  MUFU.EX2 R14, R14 ;  /* 0x0000000e000e7308 */ /* 0x000e220000000800 */
[----:B------:R-:W-:Y:S01]  /*2a10*/  IADD3 R32, P1, R0, c[0x0][0x168], RZ ;  /* 0x00005a0000207a10 */ /* 0x000fe20007f3e0ff */
[----:B------:R-:W-:Y:S01]  /*2a20*/  @!P0 FMUL R8, R8, 16777216 ;  /* 0x4b80000008088820 */ /* 0x000fe20000400000 */
[----:B------:R-:W-:Y:S01]  /*2a30*/  @P6 FMUL R11, R11, 0.25 ;  /* 0x3e8000000b0b6820 */ /* 0x000fe20000400000 */
[----:B------:R-:W-:Y:S01]  /*2a40*/  @!P0 FMUL R5, R5, 16777216 ;  /* 0x4b80000005058820 */ /* 0x000fe20000400000 */
[----:B------:R-:W-:Y:S01]  /*2a50*/  @!P0 FMUL R6, R6, 16777216 ;  /* 0x4b80000006068820 */ /* 0x000fe20000400000 */
[----:B------:R-:W-:-:S02]  /*2a60*/  @!P0 FMUL R7, R7, 16777216 ;  /* 0x4b80000007078820 */ /* 0x000fc40000400000 */
[----:B------:R-:W2:Y:S01]  /*2a70*/  MUFU.EX2 R10, R10 ;  /* 0x0000000a000a7308 */ /* 0x000ea20000000800 */
[----:B-1----:R-:W-:Y:S01]  /*2a80*/  @!P2 FMUL R13, R13, R13 ;  /* 0x0000000d0d0da220 */ /* 0x002fe20000400000 */
[----:B------:R-:W-:Y:S01]  /*2a90*/  @!P0 FMUL R11, R11, 16777216 ;  /* 0x4b8000000b0b8820 */ /* 0x000fe20000400000 */
[----:B------:R-:W-:Y:S02]  /*2aa0*/  IADD3.X R33, R34, c[0x0][0x16c], RZ, P1, !PT ;  /* 0x00005b0022217a10 */ /* 0x000fe40000ffe4ff */
[----:B------:R-:W-:-:S03]  /*2ab0*/  @P6 FMUL R13, R13, 0.25 ;  /* 0x3e8000000d0d6820 */ /* 0x000fc60000400000 */
[----:B------:R-:W1:Y:S01]  /*2ac0*/  MUFU.EX2 R18, R18 ;  /* 0x0000001200127308 */ /* 0x000e620000000800 */
[----:B0-----:R-:W-:Y:S01]  /*2ad0*/  @!P3 FMUL R14, R14, R14 ;  /* 0x0000000e0e0eb220 */ /* 0x001fe20000400000 */
[----:B------:R-:W-:-:S03]  /*2ae0*/  @!P0 FMUL R13, R13, 16777216 ;  /* 0x4b8000000d0d8820 */ /* 0x000fc60000400000 */
[----:B------:R-:W-:-:S03]  /*2af0*/  @P6 FMUL R14, R14, 0.25 ;  /* 0x3e8000000e0e6820 */ /* 0x000fc60000400000 */
[----:B------:R-:W0:Y:S01]  /*2b00*/  MUFU.RCP R12, R8 ;  /* 0x00000008000c7308 */ /* 0x000e220000001000 */
[----:B--2---:R-:W-:Y:S01]  /*2b10*/  @!P4 FMUL R10, R10, R10 ;  /* 0x0000000a0a0ac220 */ /* 0x004fe20000400000 */
[----:B------:R-:W-:-:S03]  /*2b20*/  @!P0 FMUL R14, R14, 16777216 ;  /* 0x4b8000000e0e8820 */ /* 0x000fc60000400000 */
[----:B------:R-:W-:Y:S01]  /*2b30*/  @P6 FMUL R10, R10, 0.25 ;  /* 0x3e8000000a0a6820 */ /* 0x000fe20000400000 */
[----:B-1----:R-:W-:-:S03]  /*2b40*/  @!P5 FMUL R18, R18, R18 ;  /* 0x000000121212d220 */ /* 0x002fc60000400000 */
[----:B------:R-:W-:Y:S01]  /*2b50*/  @!P0 FMUL R10, R10, 16777216 ;  /* 0x4b8000000a0a8820 */ /* 0x000fe20000400000 */
[----:B------:R-:W-:-:S04]  /*2b60*/  @P6 FMUL R18, R18, 0.25 ;  /* 0x3e80000012126820 */ /* 0x000fc80000400000 */
[----:B------:R-:W-:Y:S01]  /*2b70*/  @!P0 FMUL R18, R18, 16777216 ;  /* 0x4b80000012128820 */ /* 0x000fe20000400000 */
[C---:B0-----:R-:W-:Y:S01]  /*2b80*/  FMUL R4, R12.reuse, R5 ;  /* 0x000000050c047220 */ /* 0x041fe20000400000 */
[C---:B------:R-:W-:Y:S01]  /*2b90*/  FMUL R5, R12.reuse, R6 ;  /* 0x000000060c057220 */ /* 0x040fe20000400000 */
[C---:B------:R-:W-:Y:S01]  /*2ba0*/  FMUL R6, R12.reuse, R7 ;  /* 0x000000070c067220 */ /* 0x040fe20000400000 */
[C---:B------:R-:W-:Y:S01]  /*2bb0*/  FMUL R7, R12.reuse, R11 ;  /* 0x0000000b0c077220 */ /* 0x040fe20000400000 */
[C---:B------:R-:W-:Y:S01]  /*2bc0*/  FMUL R8, R12.reuse, R13 ;  /* 0x0000000d0c087220 */ /* 0x040fe20000400000 */
[C---:B------:R-:W-:Y:S01]  /*2bd0*/  FMUL R9, R12.reuse, R14 ;  /* 0x0000000e0c097220 */ /* 0x040fe20000400000 */
[C---:B------:R-:W-:Y:S01]  /*2be0*/  FMUL R10, R12.reuse, R10 ;  /* 0x0000000a0c0a7220 */ /* 0x040fe20000400000 */
[----:B------:R-:W-:Y:S01]  /*2bf0*/  FMUL R11, R12, R18 ;  /* 0x000000120c0b7220 */ /* 0x000fe20000400000 */
[----:B------:R-:W-:Y:S02]  /*2c00*/  F2FP.BF16.PACK_AB R12, R5, R4 ;  /* 0x00000004050c723e */ /* 0x000fe400000010ff */
[----:B------:R-:W-:-:S02]  /*2c10*/  F2FP.BF16.PACK_AB R13, R7, R6 ;  /* 0x00000006070d723e */ /* 0x000fc400000010ff */
[----:B------:R-:W-:Y:S02]  /*2c20*/  F2FP.BF16.PACK_AB R14, R9, R8 ;  /* 0x00000008090e723e */ /* 0x000fe400000010ff */
[----:B------:R-:W-:Y:S02]  /*2c30*/  F2FP.BF16.PACK_AB R15, R11, R10 ;  /* 0x0000000a0b0f723e */ /* 0x000fe400000010ff */
[----:B------:R-:W-:-:S03]  /*2c40*/  IADD3 R37, P0, R2, R35, RZ ;  /* 0x0000002302257210 */ /* 0x000fc60007f1e0ff */
[----:B------:R-:W-:Y:S04]  /*2c50*/  STG.E.128 [R32.64], R12 ;  /* 0x0000000c20007986 */ /* 0x000fe8000c101d04 */
[----:B------:R-:W-:Y:S06]  /*2c60*/  BAR.SYNC 0x0 ;  /* 0x0000000000007b1d */ /* 0x000fec0000000000 */
[----:B------:R-:W-:Y:S04]  /*2c70*/  STS.128 [R16+0x10], R8 ;  /* 0x0000100810007388 */ /* 0x000fe80000000c00 */
[----:B------:R-:W-:Y:S04]  /*2c80*/  STS.128 [R16], R4 ;  /* 0x0000000410007388 */ /* 0x000fe80000000c00 */
[----:B------:R-:W-:Y:S06]  /*2c90*/  BAR.SYNC 0x0 ;  /* 0x0000000000007b1d */ /* 0x000fec0000000000 */
[----:B------:R-:W0:Y:S01]  /*2ca0*/  LDS.128 R16, [R3.X16] ;  /* 0x0000000003107984 */ /* 0x000e22000000cc00 */
[----:B------:R-:W-:-:S03]  /*2cb0*/  MOV R13, 0x4 ;  /* 0x00000004000d7802 */ /* 0x000fc60000000f00 */
[----:B------:R-:W1:Y:S01]  /*2cc0*/  LDS.128 R20, [R3.X16+0x1000] ;  /* 0x0010000003147984 */ /* 0x000e62000000cc00 */
[C---:B------:R-:W-:Y:S02]  /*2cd0*/  LEA.HI.X.SX32 R4, R2.reuse, RZ, 0x1, P0 ;  /* 0x000000ff02047211 */ /* 0x040fe400000f0eff */
[C---:B------:R-:W-:Y:S02]  /*2ce0*/  LEA R36, P0, R37.reuse, c[0x0][0x170], 0x2 ;  /* 0x00005c0025247a11 */ /* 0x040fe400078010ff */
[----:B------:R-:W-:Y:S02]  /*2cf0*/  IADD3 R2, R2, R35, RZ ;  /* 0x0000002302027210 */ /* 0x000fe40007ffe0ff */
[----:B------:R-:W-:Y:S02]  /*2d00*/  LEA.HI.X R37, R37, c[0x0][0x174], R4, 0x2, P0 ;  /* 0x00005d0025257a11 */ /* 0x000fe400000f1404 */
[----:B------:R-:W-:Y:S01]  /*2d10*/  IADD3 R6, P0, R0, c[0x0][0x178], RZ ;  /* 0x00005e0000067a10 */ /* 0x000fe20007f1e0ff */
[----:B------:R-:W-:-:S03]  /*2d20*/  IMAD.WIDE R4, R2, R13, c[0x0][0x170] ;  /* 0x00005c0002047625 */ /* 0x000fc600078e020d */
[----:B------:R-:W-:Y:S02]  /*2d30*/  IADD3.X R7, R34, c[0x0][0x17c], RZ, P0, !PT ;  /* 0x00005f0022077a10 */ /* 0x000fe400007fe4ff */
[----:B0-----:R-:W-:Y:S04]  /*2d40*/  STG.E.128 [R4.64], R16 ;  /* 0x0000001004007986 */ /* 0x001fe8000c101d04 */
[----:B-1----:R-:W-:Y:S04]  /*2d50*/  STG.E.128 [R36.64+0x1000], R20 ;  /* 0x0010001424007986 */ /* 0x002fe8000c101d04 */
[----:B------:R-:W-:Y:S01]  /*2d60*/  STG.E.128 [R6.64], R24 ;  /* 0x0000001806007986 */ /* 0x000fe2000c101d04 */
[----:B------:R-:W-:Y:S05]  /*2d70*/  EXIT ;  /* 0x000000000000794d */ /* 0x000fea0003800000 */
.L_x_48:
[----:B------:R-:W-:-:S00]  /*2d80*/  BRA `(.L_x_48) ;  /* 0xfffffff000007947 */ /* 0x000fc0000383ffff */
[----:B------:R-:W-:-:S00]  /*2d90*/  NOP ;  /* 0x0000000000007918 */ /* 0x000fc00000000000 */
        /* <DEDUP_REMOVED lines=14> */
.L_x_49:


//--------------------- .nv.global.init           --------------------------
	.section	.nv.global.init,"aw",@progbits
.nv.global.init:
	.type		_$_str,@object
	.size		_$_str,(.L_0 - _$_str)
_$_str:
        /*0000*/ 	.byte	0x5f, 0x5f, 0x43, 0x55, 0x44, 0x41, 0x5f, 0x46, 0x54, 0x5a, 0x00
.L_0:


//--------------------- .nv.shared.triton__0d1d2d3d4de5de --------------------------
	.section	.nv.shared.triton__0d1d2d3d4de5de,"aw",@nobits
	.align	16
